//
// Generated by NVIDIA NVVM Compiler
//
// Compiler Build ID: CL-36424714
// Cuda compilation tools, release 13.0, V13.0.88
// Based on NVVM 20.0.0
//

.version 9.0
.target sm_100
.address_size 64

	// .globl	_Z19vector_add_cuda_oldPfS_S_i
.extern .func  (.param .b32 func_retval0) vprintf
(
	.param .b64 vprintf_param_0,
	.param .b64 vprintf_param_1
)
;
.global .align 1 .b8 $str[58] = {110, 101, 119, 95, 110, 101, 119, 32, 37, 100, 44, 32, 106, 32, 37, 100, 44, 32, 105, 32, 37, 100, 32, 109, 111, 100, 50, 32, 37, 100, 32, 98, 108, 111, 99, 107, 68, 105, 110, 46, 120, 32, 37, 100, 32, 116, 104, 114, 101, 97, 100, 46, 120, 32, 37, 100, 10};

.visible .entry _Z19vector_add_cuda_oldPfS_S_i(
	.param .u64 .ptr .align 1 _Z19vector_add_cuda_oldPfS_S_i_param_0,
	.param .u64 .ptr .align 1 _Z19vector_add_cuda_oldPfS_S_i_param_1,
	.param .u64 .ptr .align 1 _Z19vector_add_cuda_oldPfS_S_i_param_2,
	.param .u32 _Z19vector_add_cuda_oldPfS_S_i_param_3
)
{
	.reg .pred 	%p<10>;
	.reg .b32 	%r<5>;
	.reg .b32 	%f<88>;
	.reg .b64 	%rd<62>;

	ld.param.u64 	%rd34, [_Z19vector_add_cuda_oldPfS_S_i_param_0];
	ld.param.u64 	%rd35, [_Z19vector_add_cuda_oldPfS_S_i_param_1];
	ld.param.u64 	%rd36, [_Z19vector_add_cuda_oldPfS_S_i_param_2];
	ld.param.u32 	%r1, [_Z19vector_add_cuda_oldPfS_S_i_param_3];
	cvta.to.global.u64 	%rd1, %rd34;
	cvta.to.global.u64 	%rd2, %rd36;
	cvta.to.global.u64 	%rd3, %rd35;
	cvt.s64.s32 	%rd4, %r1;
	setp.eq.s32 	%p1, %r1, 0;
	@%p1 bra 	$L__BB0_13;
	setp.lt.u32 	%p2, %r1, 16;
	mov.b64 	%rd56, 0;
	@%p2 bra 	$L__BB0_4;
	and.b64  	%rd56, %rd4, -16;
	add.s64 	%rd53, %rd3, 32;
	add.s64 	%rd52, %rd2, 32;
	add.s64 	%rd51, %rd1, 32;
	mov.u64 	%rd54, %rd56;
$L__BB0_3:
	.pragma "nounroll";
	ld.global.f32 	%f1, [%rd53+-32];
	ld.global.f32 	%f2, [%rd52+-32];
	add.f32 	%f3, %f1, %f2;
	st.global.f32 	[%rd51+-32], %f3;
	ld.global.f32 	%f4, [%rd53+-28];
	ld.global.f32 	%f5, [%rd52+-28];
	add.f32 	%f6, %f4, %f5;
	st.global.f32 	[%rd51+-28], %f6;
	ld.global.f32 	%f7, [%rd53+-24];
	ld.global.f32 	%f8, [%rd52+-24];
	add.f32 	%f9, %f7, %f8;
	st.global.f32 	[%rd51+-24], %f9;
	ld.global.f32 	%f10, [%rd53+-20];
	ld.global.f32 	%f11, [%rd52+-20];
	add.f32 	%f12, %f10, %f11;
	st.global.f32 	[%rd51+-20], %f12;
	ld.global.f32 	%f13, [%rd53+-16];
	ld.global.f32 	%f14, [%rd52+-16];
	add.f32 	%f15, %f13, %f14;
	st.global.f32 	[%rd51+-16], %f15;
	ld.global.f32 	%f16, [%rd53+-12];
	ld.global.f32 	%f17, [%rd52+-12];
	add.f32 	%f18, %f16, %f17;
	st.global.f32 	[%rd51+-12], %f18;
	ld.global.f32 	%f19, [%rd53+-8];
	ld.global.f32 	%f20, [%rd52+-8];
	add.f32 	%f21, %f19, %f20;
	st.global.f32 	[%rd51+-8], %f21;
	ld.global.f32 	%f22, [%rd53+-4];
	ld.global.f32 	%f23, [%rd52+-4];
	add.f32 	%f24, %f22, %f23;
	st.global.f32 	[%rd51+-4], %f24;
	ld.global.f32 	%f25, [%rd53];
	ld.global.f32 	%f26, [%rd52];
	add.f32 	%f27, %f25, %f26;
	st.global.f32 	[%rd51], %f27;
	ld.global.f32 	%f28, [%rd53+4];
	ld.global.f32 	%f29, [%rd52+4];
	add.f32 	%f30, %f28, %f29;
	st.global.f32 	[%rd51+4], %f30;
	ld.global.f32 	%f31, [%rd53+8];
	ld.global.f32 	%f32, [%rd52+8];
	add.f32 	%f33, %f31, %f32;
	st.global.f32 	[%rd51+8], %f33;
	ld.global.f32 	%f34, [%rd53+12];
	ld.global.f32 	%f35, [%rd52+12];
	add.f32 	%f36, %f34, %f35;
	st.global.f32 	[%rd51+12], %f36;
	ld.global.f32 	%f37, [%rd53+16];
	ld.global.f32 	%f38, [%rd52+16];
	add.f32 	%f39, %f37, %f38;
	st.global.f32 	[%rd51+16], %f39;
	ld.global.f32 	%f40, [%rd53+20];
	ld.global.f32 	%f41, [%rd52+20];
	add.f32 	%f42, %f40, %f41;
	st.global.f32 	[%rd51+20], %f42;
	ld.global.f32 	%f43, [%rd53+24];
	ld.global.f32 	%f44, [%rd52+24];
	add.f32 	%f45, %f43, %f44;
	st.global.f32 	[%rd51+24], %f45;
	ld.global.f32 	%f46, [%rd53+28];
	ld.global.f32 	%f47, [%rd52+28];
	add.f32 	%f48, %f46, %f47;
	st.global.f32 	[%rd51+28], %f48;
	add.s64 	%rd54, %rd54, -16;
	add.s64 	%rd53, %rd53, 64;
	add.s64 	%rd52, %rd52, 64;
	add.s64 	%rd51, %rd51, 64;
	setp.ne.s64 	%p3, %rd54, 0;
	@%p3 bra 	$L__BB0_3;
$L__BB0_4:
	and.b32  	%r2, %r1, 15;
	setp.eq.s32 	%p4, %r2, 0;
	@%p4 bra 	$L__BB0_13;
	and.b64  	%rd38, %rd4, 15;
	add.s64 	%rd39, %rd38, -1;
	setp.lt.u64 	%p5, %rd39, 7;
	@%p5 bra 	$L__BB0_7;
	shl.b64 	%rd40, %rd56, 2;
	add.s64 	%rd41, %rd3, %rd40;
	ld.global.f32 	%f49, [%rd41];
	add.s64 	%rd42, %rd2, %rd40;
	ld.global.f32 	%f50, [%rd42];
	add.f32 	%f51, %f49, %f50;
	add.s64 	%rd43, %rd1, %rd40;
	st.global.f32 	[%rd43], %f51;
	ld.global.f32 	%f52, [%rd41+4];
	ld.global.f32 	%f53, [%rd42+4];
	add.f32 	%f54, %f52, %f53;
	st.global.f32 	[%rd43+4], %f54;
	ld.global.f32 	%f55, [%rd41+8];
	ld.global.f32 	%f56, [%rd42+8];
	add.f32 	%f57, %f55, %f56;
	st.global.f32 	[%rd43+8], %f57;
	ld.global.f32 	%f58, [%rd41+12];
	ld.global.f32 	%f59, [%rd42+12];
	add.f32 	%f60, %f58, %f59;
	st.global.f32 	[%rd43+12], %f60;
	ld.global.f32 	%f61, [%rd41+16];
	ld.global.f32 	%f62, [%rd42+16];
	add.f32 	%f63, %f61, %f62;
	st.global.f32 	[%rd43+16], %f63;
	ld.global.f32 	%f64, [%rd41+20];
	ld.global.f32 	%f65, [%rd42+20];
	add.f32 	%f66, %f64, %f65;
	st.global.f32 	[%rd43+20], %f66;
	ld.global.f32 	%f67, [%rd41+24];
	ld.global.f32 	%f68, [%rd42+24];
	add.f32 	%f69, %f67, %f68;
	st.global.f32 	[%rd43+24], %f69;
	ld.global.f32 	%f70, [%rd41+28];
	ld.global.f32 	%f71, [%rd42+28];
	add.f32 	%f72, %f70, %f71;
	st.global.f32 	[%rd43+28], %f72;
	add.s64 	%rd56, %rd56, 8;
$L__BB0_7:
	and.b32  	%r3, %r1, 7;
	setp.eq.s32 	%p6, %r3, 0;
	@%p6 bra 	$L__BB0_13;
	and.b64  	%rd44, %rd4, 7;
	add.s64 	%rd45, %rd44, -1;
	setp.lt.u64 	%p7, %rd45, 3;
	@%p7 bra 	$L__BB0_10;
	shl.b64 	%rd46, %rd56, 2;
	add.s64 	%rd47, %rd3, %rd46;
	ld.global.f32 	%f73, [%rd47];
	add.s64 	%rd48, %rd2, %rd46;
	ld.global.f32 	%f74, [%rd48];
	add.f32 	%f75, %f73, %f74;
	add.s64 	%rd49, %rd1, %rd46;
	st.global.f32 	[%rd49], %f75;
	ld.global.f32 	%f76, [%rd47+4];
	ld.global.f32 	%f77, [%rd48+4];
	add.f32 	%f78, %f76, %f77;
	st.global.f32 	[%rd49+4], %f78;
	ld.global.f32 	%f79, [%rd47+8];
	ld.global.f32 	%f80, [%rd48+8];
	add.f32 	%f81, %f79, %f80;
	st.global.f32 	[%rd49+8], %f81;
	ld.global.f32 	%f82, [%rd47+12];
	ld.global.f32 	%f83, [%rd48+12];
	add.f32 	%f84, %f82, %f83;
	st.global.f32 	[%rd49+12], %f84;
	add.s64 	%rd56, %rd56, 4;
$L__BB0_10:
	and.b32  	%r4, %r1, 3;
	setp.eq.s32 	%p8, %r4, 0;
	@%p8 bra 	$L__BB0_13;
	shl.b64 	%rd50, %rd56, 2;
	add.s64 	%rd61, %rd1, %rd50;
	add.s64 	%rd60, %rd2, %rd50;
	add.s64 	%rd59, %rd3, %rd50;
	and.b64  	%rd58, %rd4, 3;
$L__BB0_12:
	.pragma "nounroll";
	ld.global.f32 	%f85, [%rd59];
	ld.global.f32 	%f86, [%rd60];
	add.f32 	%f87, %f85, %f86;
	st.global.f32 	[%rd61], %f87;
	add.s64 	%rd61, %rd61, 4;
	add.s64 	%rd60, %rd60, 4;
	add.s64 	%rd59, %rd59, 4;
	add.s64 	%rd58, %rd58, -1;
	setp.ne.s64 	%p9, %rd58, 0;
	@%p9 bra 	$L__BB0_12;
$L__BB0_13:
	ret;

}
	// .globl	_Z15vector_add_cudaPfS_S_i
.visible .entry _Z15vector_add_cudaPfS_S_i(
	.param .u64 .ptr .align 1 _Z15vector_add_cudaPfS_S_i_param_0,
	.param .u64 .ptr .align 1 _Z15vector_add_cudaPfS_S_i_param_1,
	.param .u64 .ptr .align 1 _Z15vector_add_cudaPfS_S_i_param_2,
	.param .u32 _Z15vector_add_cudaPfS_S_i_param_3
)
{
	.local .align 8 .b8 	__local_depot1[24];
	.reg .b64 	%SP;
	.reg .b64 	%SPL;
	.reg .pred 	%p<7>;
	.reg .b32 	%r<30>;
	.reg .b32 	%f<16>;
	.reg .b64 	%rd<38>;

	mov.u64 	%SPL, __local_depot1;
	cvta.local.u64 	%SP, %SPL;
	ld.param.u64 	%rd22, [_Z15vector_add_cudaPfS_S_i_param_0];
	ld.param.u64 	%rd23, [_Z15vector_add_cudaPfS_S_i_param_1];
	ld.param.u64 	%rd24, [_Z15vector_add_cudaPfS_S_i_param_2];
	ld.param.u32 	%r15, [_Z15vector_add_cudaPfS_S_i_param_3];
	cvta.to.global.u64 	%rd1, %rd22;
	cvta.to.global.u64 	%rd2, %rd24;
	cvta.to.global.u64 	%rd3, %rd23;
	add.u64 	%rd25, %SP, 0;
	add.u64 	%rd26, %SPL, 0;
	mov.u32 	%r16, %ntid.x;
	div.u32 	%r1, %r15, %r16;
	mul.lo.s32 	%r17, %r1, %r16;
	sub.s32 	%r18, %r15, %r17;
	mov.u32 	%r2, %tid.x;
	mul.lo.s32 	%r28, %r1, %r2;
	add.s32 	%r19, %r28, %r1;
	add.s32 	%r20, %r16, -1;
	setp.eq.s32 	%p1, %r2, %r20;
	selp.b32 	%r4, %r18, 0, %p1;
	add.s32 	%r21, %r19, %r4;
	st.local.v2.u32 	[%rd26], {%r1, %r21};
	st.local.v2.u32 	[%rd26+8], {%r28, %r18};
	st.local.v2.u32 	[%rd26+16], {%r16, %r2};
	mov.u64 	%rd27, $str;
	cvta.global.u64 	%rd28, %rd27;
	{ // callseq 0, 0
	.param .b64 param0;
	st.param.b64 	[param0], %rd28;
	.param .b64 param1;
	st.param.b64 	[param1], %rd25;
	.param .b32 retval0;
	call.uni (retval0), 
	vprintf, 
	(
	param0, 
	param1
	);
	ld.param.b32 	%r22, [retval0];
	} // callseq 0
	setp.ge.u32 	%p2, %r28, %r21;
	@%p2 bra 	$L__BB1_7;
	add.s32 	%r5, %r4, %r1;
	and.b32  	%r6, %r5, 3;
	setp.eq.s32 	%p3, %r6, 0;
	@%p3 bra 	$L__BB1_4;
	mul.wide.u32 	%rd29, %r28, 4;
	add.s64 	%rd34, %rd1, %rd29;
	add.s64 	%rd33, %rd2, %rd29;
	add.s64 	%rd32, %rd3, %rd29;
	neg.s32 	%r27, %r6;
	add.s32 	%r28, %r28, %r6;
$L__BB1_3:
	.pragma "nounroll";
	ld.global.f32 	%f1, [%rd32];
	ld.global.f32 	%f2, [%rd33];
	add.f32 	%f3, %f1, %f2;
	st.global.f32 	[%rd34], %f3;
	add.s64 	%rd34, %rd34, 4;
	add.s64 	%rd33, %rd33, 4;
	add.s64 	%rd32, %rd32, 4;
	add.s32 	%r27, %r27, 1;
	setp.ne.s32 	%p4, %r27, 0;
	@%p4 bra 	$L__BB1_3;
$L__BB1_4:
	add.s32 	%r24, %r5, -1;
	setp.lt.u32 	%p5, %r24, 3;
	@%p5 bra 	$L__BB1_7;
	mad.lo.s32 	%r25, %r1, %r2, %r1;
	sub.s32 	%r26, %r28, %r25;
	sub.s32 	%r29, %r26, %r4;
	mul.wide.u32 	%rd30, %r28, 4;
	add.s64 	%rd31, %rd30, 8;
	add.s64 	%rd37, %rd3, %rd31;
	add.s64 	%rd36, %rd2, %rd31;
	add.s64 	%rd35, %rd1, %rd31;
$L__BB1_6:
	ld.global.f32 	%f4, [%rd37+-8];
	ld.global.f32 	%f5, [%rd36+-8];
	add.f32 	%f6, %f4, %f5;
	st.global.f32 	[%rd35+-8], %f6;
	ld.global.f32 	%f7, [%rd37+-4];
	ld.global.f32 	%f8, [%rd36+-4];
	add.f32 	%f9, %f7, %f8;
	st.global.f32 	[%rd35+-4], %f9;
	ld.global.f32 	%f10, [%rd37];
	ld.global.f32 	%f11, [%rd36];
	add.f32 	%f12, %f10, %f11;
	st.global.f32 	[%rd35], %f12;
	ld.global.f32 	%f13, [%rd37+4];
	ld.global.f32 	%f14, [%rd36+4];
	add.f32 	%f15, %f13, %f14;
	st.global.f32 	[%rd35+4], %f15;
	add.s32 	%r29, %r29, 4;
	add.s64 	%rd37, %rd37, 16;
	add.s64 	%rd36, %rd36, 16;
	add.s64 	%rd35, %rd35, 16;
	setp.ne.s32 	%p6, %r29, 0;
	@%p6 bra 	$L__BB1_6;
$L__BB1_7:
	ret;

}


// ===== COMPILED SASS (sm_100) =====

	.target	sm_100

	.elftype	@"ET_EXEC"


//--------------------- .note.nv.tkinfo           --------------------------
	.section	.note.nv.tkinfo,"",@"SHT_NOTE"
	.sectionflags	@"SHF_NOTE_NV_TKINFO"
	.tkinfo
        /*0018*/ 	.word	0x00000002
        /*0030*/ 	.string	""
        /*0030*/ 	.string	"ptxas"
        /*0030*/ 	.string	"Cuda compilation tools, release 13.0, V13.0.88"
        /*0030*/ 	.string	"Build cuda_13.0.r13.0/compiler.36424714_0"
        /*0030*/ 	.string	"-arch sm_100 -m 64 "



//--------------------- .note.nv.cuinfo           --------------------------
	.section	.note.nv.cuinfo,"",@"SHT_NOTE"
	.sectionflags	@"SHF_NOTE_NV_CUINFO"
        /*0018*/ 	.short	0x0002
        /*001a*/ 	.short	0x0064
        /*001c*/ 	.short	0x0082
	.zero		2


//--------------------- .nv.info                  --------------------------
	.section	.nv.info,"",@"SHT_CUDA_INFO"
	.align	4


	//----- nvinfo : EIATTR_REGCOUNT
	.align		4
        /*0000*/ 	.byte	0x04, 0x2f
        /*0002*/ 	.short	(.L_2 - .L_1)
	.align		4
.L_1:
        /*0004*/ 	.word	index@(_Z19vector_add_cuda_oldPfS_S_i)
        /*0008*/ 	.word	0x00000016


	//----- nvinfo : EIATTR_FRAME_SIZE
	.align		4
.L_2:
        /*000c*/ 	.byte	0x04, 0x11
        /*000e*/ 	.short	(.L_4 - .L_3)
	.align		4
.L_3:
        /*0010*/ 	.word	index@(_Z19vector_add_cuda_oldPfS_S_i)
        /*0014*/ 	.word	0x00000000


	//----- nvinfo : EIATTR_REGCOUNT
	.align		4
.L_4:
        /*0018*/ 	.byte	0x04, 0x2f
        /*001a*/ 	.short	(.L_6 - .L_5)
	.align		4
.L_5:
        /*001c*/ 	.word	index@(_Z15vector_add_cudaPfS_S_i)
        /*0020*/ 	.word	0x0000001a


	//----- nvinfo : EIATTR_FRAME_SIZE
	.align		4
.L_6:
        /*0024*/ 	.byte	0x04, 0x11
        /*0026*/ 	.short	(.L_8 - .L_7)
	.align		4
.L_7:
        /*0028*/ 	.word	index@(_Z15vector_add_cudaPfS_S_i)
        /*002c*/ 	.word	0x00000018


	//----- nvinfo : EIATTR_MIN_STACK_SIZE
	.align		4
.L_8:
        /*0030*/ 	.byte	0x04, 0x12
        /*0032*/ 	.short	(.L_10 - .L_9)
	.align		4
.L_9:
        /*0034*/ 	.word	index@(_Z15vector_add_cudaPfS_S_i)
        /*0038*/ 	.word	0x00000018


	//----- nvinfo : EIATTR_MIN_STACK_SIZE
	.align		4
.L_10:
        /*003c*/ 	.byte	0x04, 0x12
        /*003e*/ 	.short	(.L_12 - .L_11)
	.align		4
.L_11:
        /*0040*/ 	.word	index@(_Z19vector_add_cuda_oldPfS_S_i)
        /*0044*/ 	.word	0x00000000
.L_12:


//--------------------- .nv.compat                --------------------------
	.section	.nv.compat,"",@"SHT_CUDA_COMPAT_INFO"
	.align	4
        /*0000*/ 	.byte	0x02, 0x09, 0x00, 0x00, 0x02, 0x02, 0x01, 0x00, 0x02, 0x05, 0x05, 0x00, 0x03, 0x07, 0x01, 0x01
        /*0010*/ 	.byte	0x02, 0x03, 0x00, 0x00, 0x02, 0x06, 0x01, 0x00, 0x04, 0x0b, 0x08, 0x00, 0x09, 0x00, 0x00, 0x00
        /*0020*/ 	.byte	0x00, 0x00, 0x00, 0x00


//--------------------- .nv.info._Z15vector_add_cudaPfS_S_i --------------------------
	.section	.nv.info._Z15vector_add_cudaPfS_S_i,"",@"SHT_CUDA_INFO"
	.sectionflags	@""
	.align	4


	//----- nvinfo : EIATTR_CUDA_API_VERSION
	.align		4
        /*0000*/ 	.byte	0x04, 0x37
        /*0002*/ 	.short	(.L_14 - .L_13)
.L_13:
        /*0004*/ 	.word	0x00000082


	//----- nvinfo : EIATTR_KPARAM_INFO
	.align		4
.L_14:
        /*0008*/ 	.byte	0x04, 0x17
        /*000a*/ 	.short	(.L_16 - .L_15)
.L_15:
        /*000c*/ 	.word	0x00000000
        /*0010*/ 	.short	0x0003
        /*0012*/ 	.short	0x0018
        /*0014*/ 	.byte	0x00, 0xf0, 0x11, 0x00


	//----- nvinfo : EIATTR_KPARAM_INFO
	.align		4
.L_16:
        /*0018*/ 	.byte	0x04, 0x17
        /*001a*/ 	.short	(.L_18 - .L_17)
.L_17:
        /*001c*/ 	.word	0x00000000
        /*0020*/ 	.short	0x0002
        /*0022*/ 	.short	0x0010
        /*0024*/ 	.byte	0x00, 0xf5, 0x21, 0x00


	//----- nvinfo : EIATTR_KPARAM_INFO
	.align		4
.L_18:
        /*0028*/ 	.byte	0x04, 0x17
        /*002a*/ 	.short	(.L_20 - .L_19)
.L_19:
        /*002c*/ 	.word	0x00000000
        /*0030*/ 	.short	0x0001
        /*0032*/ 	.short	0x0008
        /*0034*/ 	.byte	0x00, 0xf5, 0x21, 0x00


	//----- nvinfo : EIATTR_KPARAM_INFO
	.align		4
.L_20:
        /*0038*/ 	.byte	0x04, 0x17
        /*003a*/ 	.short	(.L_22 - .L_21)
.L_21:
        /*003c*/ 	.word	0x00000000
        /*0040*/ 	.short	0x0000
        /*0042*/ 	.short	0x0000
        /*0044*/ 	.byte	0x00, 0xf5, 0x21, 0x00


	//----- nvinfo : EIATTR_SPARSE_MMA_MASK
	.align		4
.L_22:
        /*0048*/ 	.byte	0x03, 0x50
        /*004a*/ 	.short	0x0000


	//----- nvinfo : EIATTR_MAXREG_COUNT
	.align		4
        /*004c*/ 	.byte	0x03, 0x1b
        /*004e*/ 	.short	0x00ff


	//----- nvinfo : EIATTR_EXTERNS
	.align		4
        /*0050*/ 	.byte	0x04, 0x0f
        /*0052*/ 	.short	(.L_24 - .L_23)


	//   ....[0]....
	.align		4
.L_23:
        /*0054*/ 	.word	index@(vprintf)


	//----- nvinfo : EIATTR_MERCURY_ISA_VERSION
	.align		4
.L_24:
        /*0058*/ 	.byte	0x03, 0x5f
        /*005a*/ 	.short	0x0101


	//----- nvinfo : EIATTR_VRC_CTA_INIT_COUNT
	.align		4
        /*005c*/ 	.byte	0x02, 0x4a
	.zero		1
	.zero		1


	//----- nvinfo : EIATTR_SYSCALL_OFFSETS
	.align		4
        /*0060*/ 	.byte	0x04, 0x46
        /*0062*/ 	.short	(.L_26 - .L_25)


	//   ....[0]....
.L_25:
        /*0064*/ 	.word	0x000002b0


	//----- nvinfo : EIATTR_EXIT_INSTR_OFFSETS
	.align		4
.L_26:
        /*0068*/ 	.byte	0x04, 0x1c
        /*006a*/ 	.short	(.L_28 - .L_27)


	//   ....[0]....
.L_27:
        /*006c*/ 	.word	0x000002d0


	//   ....[1]....
        /*0070*/ 	.word	0x00000590


	//   ....[2]....
        /*0074*/ 	.word	0x00000f80


	//   ....[3]....
        /*0078*/ 	.word	0x000011b0


	//----- nvinfo : EIATTR_CRS_STACK_SIZE
	.align		4
.L_28:
        /*007c*/ 	.byte	0x04, 0x1e
        /*007e*/ 	.short	(.L_30 - .L_29)
.L_29:
        /*0080*/ 	.word	0x00000000


	//----- nvinfo : EIATTR_CBANK_PARAM_SIZE
	.align		4
.L_30:
        /*0084*/ 	.byte	0x03, 0x19
        /*0086*/ 	.short	0x001c


	//----- nvinfo : EIATTR_PARAM_CBANK
	.align		4
        /*0088*/ 	.byte	0x04, 0x0a
        /*008a*/ 	.short	(.L_32 - .L_31)
	.align		4
.L_31:
        /*008c*/ 	.word	index@(.nv.constant0._Z15vector_add_cudaPfS_S_i)
        /*0090*/ 	.short	0x0380
        /*0092*/ 	.short	0x001c


	//----- nvinfo : EIATTR_SW_WAR
	.align		4
.L_32:
        /*0094*/ 	.byte	0x04, 0x36
        /*0096*/ 	.short	(.L_34 - .L_33)
.L_33:
        /*0098*/ 	.word	0x00000008
.L_34:


//--------------------- .nv.info._Z19vector_add_cuda_oldPfS_S_i --------------------------
	.section	.nv.info._Z19vector_add_cuda_oldPfS_S_i,"",@"SHT_CUDA_INFO"
	.sectionflags	@""
	.align	4


	//----- nvinfo : EIATTR_CUDA_API_VERSION
	.align		4
        /*0000*/ 	.byte	0x04, 0x37
        /*0002*/ 	.short	(.L_36 - .L_35)
.L_35:
        /*0004*/ 	.word	0x00000082


	//----- nvinfo : EIATTR_KPARAM_INFO
	.align		4
.L_36:
        /*0008*/ 	.byte	0x04, 0x17
        /*000a*/ 	.short	(.L_38 - .L_37)
.L_37:
        /*000c*/ 	.word	0x00000000
        /*0010*/ 	.short	0x0003
        /*0012*/ 	.short	0x0018
        /*0014*/ 	.byte	0x00, 0xf0, 0x11, 0x00


	//----- nvinfo : EIATTR_KPARAM_INFO
	.align		4
.L_38:
        /*0018*/ 	.byte	0x04, 0x17
        /*001a*/ 	.short	(.L_40 - .L_39)
.L_39:
        /*001c*/ 	.word	0x00000000
        /*0020*/ 	.short	0x0002
        /*0022*/ 	.short	0x0010
        /*0024*/ 	.byte	0x00, 0xf5, 0x21, 0x00


	//----- nvinfo : EIATTR_KPARAM_INFO
	.align		4
.L_40:
        /*0028*/ 	.byte	0x04, 0x17
        /*002a*/ 	.short	(.L_42 - .L_41)
.L_41:
        /*002c*/ 	.word	0x00000000
        /*0030*/ 	.short	0x0001
        /*0032*/ 	.short	0x0008
        /*0034*/ 	.byte	0x00, 0xf5, 0x21, 0x00


	//----- nvinfo : EIATTR_KPARAM_INFO
	.align		4
.L_42:
        /*0038*/ 	.byte	0x04, 0x17
        /*003a*/ 	.short	(.L_44 - .L_43)
.L_43:
        /*003c*/ 	.word	0x00000000
        /*0040*/ 	.short	0x0000
        /*0042*/ 	.short	0x0000
        /*0044*/ 	.byte	0x00, 0xf5, 0x21, 0x00


	//----- nvinfo : EIATTR_SPARSE_MMA_MASK
	.align		4
.L_44:
        /*0048*/ 	.byte	0x03, 0x50
        /*004a*/ 	.short	0x0000


	//----- nvinfo : EIATTR_MAXREG_COUNT
	.align		4
        /*004c*/ 	.byte	0x03, 0x1b
        /*004e*/ 	.short	0x00ff


	//----- nvinfo : EIATTR_MERCURY_ISA_VERSION
	.align		4
        /*0050*/ 	.byte	0x03, 0x5f
        /*0052*/ 	.short	0x0101


	//----- nvinfo : EIATTR_VRC_CTA_INIT_COUNT
	.align		4
        /*0054*/ 	.byte	0x02, 0x4a
	.zero		1
	.zero		1


	//----- nvinfo : EIATTR_EXIT_INSTR_OFFSETS
	.align		4
        /*0058*/ 	.byte	0x04, 0x1c
        /*005a*/ 	.short	(.L_46 - .L_45)


	//   ....[0]....
.L_45:
        /*005c*/ 	.word	0x00000030


	//   ....[1]....
        /*0060*/ 	.word	0x00000680


	//   ....[2]....
        /*0064*/ 	.word	0x000009c0


	//   ....[3]....
        /*0068*/ 	.word	0x00000c00


	//   ....[4]....
        /*006c*/ 	.word	0x00000e10


	//----- nvinfo : EIATTR_CBANK_PARAM_SIZE
	.align		4
.L_46:
        /*0070*/ 	.byte	0x03, 0x19
        /*0072*/ 	.short	0x001c


	//----- nvinfo : EIATTR_PARAM_CBANK
	.align		4
        /*0074*/ 	.byte	0x04, 0x0a
        /*0076*/ 	.short	(.L_48 - .L_47)
	.align		4
.L_47:
        /*0078*/ 	.word	index@(.nv.constant0._Z19vector_add_cuda_oldPfS_S_i)
        /*007c*/ 	.short	0x0380
        /*007e*/ 	.short	0x001c


	//----- nvinfo : EIATTR_SW_WAR
	.align		4
.L_48:
        /*0080*/ 	.byte	0x04, 0x36
        /*0082*/ 	.short	(.L_50 - .L_49)
.L_49:
        /*0084*/ 	.word	0x00000008
.L_50:


//--------------------- .nv.callgraph             --------------------------
	.section	.nv.callgraph,"",@"SHT_CUDA_CALLGRAPH"
	.align	4
	.sectionentsize	8
	.align		4
        /*0000*/ 	.word	0x00000000
	.align		4
        /*0004*/ 	.word	0xffffffff
	.align		4
        /*0008*/ 	.word	index@(_Z15vector_add_cudaPfS_S_i)
	.align		4
        /*000c*/ 	.word	index@(vprintf)
	.align		4
        /*0010*/ 	.word	0x00000000
	.align		4
        /*0014*/ 	.word	0xfffffffe
	.align		4
        /*0018*/ 	.word	0x00000000
	.align		4
        /*001c*/ 	.word	0xfffffffd
	.align		4
        /*0020*/ 	.word	0x00000000
	.align		4
        /*0024*/ 	.word	0xfffffffc


//--------------------- .nv.constant4             --------------------------
	.section	.nv.constant4,"a",@progbits
	.align	8
	.align		8
.nv.constant4:
        /*0000*/ 	.dword	vprintf
	.align		8
        /*0008*/ 	.dword	$str


//--------------------- .text._Z15vector_add_cudaPfS_S_i --------------------------
	.section	.text._Z15vector_add_cudaPfS_S_i,"ax",@progbits
	.align	128
        .global         _Z15vector_add_cudaPfS_S_i
        .type           _Z15vector_add_cudaPfS_S_i,@function
        .size           _Z15vector_add_cudaPfS_S_i,(.L_x_18 - _Z15vector_add_cudaPfS_S_i)
        .other          _Z15vector_add_cudaPfS_S_i,@"STO_CUDA_ENTRY STV_DEFAULT"
_Z15vector_add_cudaPfS_S_i:
.text._Z15vector_add_cudaPfS_S_i:
[----:B------:R-:W0:Y:S01]  /*0000*/  LDC R1, c[0x0][0x37c] ;  /* 0x0000df00ff017b82 */ /* 0x000e220000000800 */
[----:B------:R-:W1:Y:S07]  /*0010*/  LDCU UR5, c[0x0][0x2fc] ;  /* 0x00005f80ff0577ac */ /* 0x000e6e0008000800 */
[----:B------:R-:W2:Y:S01]  /*0020*/  LDC R18, c[0x0][0x360] ;  /* 0x0000d800ff127b82 */ /* 0x000ea20000000800 */
[----:B------:R-:W3:Y:S01]  /*0030*/  S2R R19, SR_TID.X ;  /* 0x0000000000137919 */ /* 0x000ee20000002100 */
[----:B0-----:R-:W-:Y:S01]  /*0040*/  VIADD R1, R1, 0xffffffe8 ;  /* 0xffffffe801017836 */ /* 0x001fe20000000000 */
[----:B------:R-:W0:Y:S01]  /*0050*/  LDCU UR4, c[0x0][0x398] ;  /* 0x00007300ff0477ac */ /* 0x000e220008000800 */
[----:B------:R-:W4:Y:S01]  /*0060*/  LDCU.64 UR6, c[0x4][0x8] ;  /* 0x01000100ff0677ac */ /* 0x000f220008000a00 */
[----:B--2---:R-:W2:Y:S01]  /*0070*/  I2F.U32.RP R0, R18 ;  /* 0x0000001200007306 */ /* 0x004ea20000209000 */
[----:B------:R-:W-:Y:S01]  /*0080*/  ISETP.NE.U32.AND P2, PT, R18, RZ, PT ;  /* 0x000000ff1200720c */ /* 0x000fe20003f45070 */
[----:B----4-:R-:W-:Y:S01]  /*0090*/  IMAD.U32 R4, RZ, RZ, UR6 ;  /* 0x00000006ff047e24 */ /* 0x010fe2000f8e00ff */
[----:B---3--:R3:W-:Y:S05]  /*00a0*/  STL.64 [R1+0x10], R18 ;  /* 0x0000101201007387 */ /* 0x0087ea0000100a00 */
[----:B--2---:R-:W2:Y:S02]  /*00b0*/  MUFU.RCP R0, R0 ;  /* 0x0000000000007308 */ /* 0x004ea40000001000 */
[----:B--2---:R-:W-:-:S02]  /*00c0*/  VIADD R2, R0, 0xffffffe ;  /* 0x0ffffffe00027836 */ /* 0x004fc40000000000 */
[----:B------:R-:W-:-:S04]  /*00d0*/  VIADD R0, R18, 0xffffffff ;  /* 0xffffffff12007836 */ /* 0x000fc80000000000 */
[----:B------:R2:W4:Y:S02]  /*00e0*/  F2I.FTZ.U32.TRUNC.NTZ R3, R2 ;  /* 0x0000000200037305 */ /* 0x000524000021f000 */
[----:B--2---:R-:W-:Y:S02]  /*00f0*/  HFMA2 R2, -RZ, RZ, 0, 0 ;  /* 0x00000000ff027431 */ /* 0x004fe400000001ff */
[----:B----4-:R-:W-:-:S04]  /*0100*/  IMAD.MOV R5, RZ, RZ, -R3 ;  /* 0x000000ffff057224 */ /* 0x010fc800078e0a03 */
[----:B------:R-:W-:-:S04]  /*0110*/  IMAD R5, R5, R18, RZ ;  /* 0x0000001205057224 */ /* 0x000fc800078e02ff */
[----:B------:R-:W-:Y:S01]  /*0120*/  IMAD.HI.U32 R3, R3, R5, R2 ;  /* 0x0000000503037227 */ /* 0x000fe200078e0002 */
[----:B------:R-:W-:-:S05]  /*0130*/  MOV R5, UR7 ;  /* 0x0000000700057c02 */ /* 0x000fca0008000f00 */
[----:B0-----:R-:W-:-:S04]  /*0140*/  IMAD.HI.U32 R16, R3, UR4, RZ ;  /* 0x0000000403107c27 */ /* 0x001fc8000f8e00ff */
[----:B------:R-:W-:-:S04]  /*0150*/  IMAD.MOV R3, RZ, RZ, -R16 ;  /* 0x000000ffff037224 */ /* 0x000fc800078e0a10 */
[----:B------:R-:W-:-:S05]  /*0160*/  IMAD R3, R18, R3, UR4 ;  /* 0x0000000412037e24 */ /* 0x000fca000f8e0203 */
[----:B------:R-:W-:-:S13]  /*0170*/  ISETP.GE.U32.AND P0, PT, R3, R18, PT ;  /* 0x000000120300720c */ /* 0x000fda0003f06070 */
[----:B------:R-:W-:Y:S02]  /*0180*/  @P0 IMAD.IADD R3, R3, 0x1, -R18 ;  /* 0x0000000103030824 */ /* 0x000fe400078e0a12 */
[----:B------:R-:W-:Y:S01]  /*0190*/  @P0 VIADD R16, R16, 0x1 ;  /* 0x0000000110100836 */ /* 0x000fe20000000000 */
[----:B------:R-:W-:Y:S02]  /*01a0*/  ISETP.NE.AND P0, PT, R19, R0, PT ;  /* 0x000000001300720c */ /* 0x000fe40003f05270 */
[----:B------:R-:W-:Y:S02]  /*01b0*/  ISETP.GE.U32.AND P1, PT, R3, R18, PT ;  /* 0x000000120300720c */ /* 0x000fe40003f26070 */
[----:B------:R-:W-:-:S04]  /*01c0*/  MOV R0, 0x0 ;  /* 0x0000000000007802 */ /* 0x000fc80000000f00 */
[----:B------:R3:W0:Y:S07]  /*01d0*/  LDC.64 R8, c[0x4][R0] ;  /* 0x0100000000087b82 */ /* 0x00062e0000000a00 */
[----:B------:R-:W-:Y:S02]  /*01e0*/  @P1 IADD3 R16, PT, PT, R16, 0x1, RZ ;  /* 0x0000000110101810 */ /* 0x000fe40007ffe0ff */
[----:B------:R-:W-:-:S05]  /*01f0*/  @!P2 LOP3.LUT R16, RZ, R18, RZ, 0x33, !PT ;  /* 0x00000012ff10a212 */ /* 0x000fca00078e33ff */
[--C-:B------:R-:W-:Y:S02]  /*0200*/  IMAD.MOV R3, RZ, RZ, -R16.reuse ;  /* 0x000000ffff037224 */ /* 0x100fe400078e0a10 */
[----:B------:R-:W-:Y:S02]  /*0210*/  IMAD R2, R16, R19, RZ ;  /* 0x0000001310027224 */ /* 0x000fe400078e02ff */
[----:B------:R-:W-:Y:S01]  /*0220*/  IMAD R3, R18, R3, UR4 ;  /* 0x0000000412037e24 */ /* 0x000fe2000f8e0203 */
[----:B------:R-:W2:Y:S04]  /*0230*/  LDCU UR4, c[0x0][0x2f8] ;  /* 0x00005f00ff0477ac */ /* 0x000ea80008000800 */
[----:B------:R-:W-:Y:S01]  /*0240*/  SEL R23, R3, RZ, !P0 ;  /* 0x000000ff03177207 */ /* 0x000fe20004000000 */
[----:B------:R3:W-:Y:S03]  /*0250*/  STL.64 [R1+0x8], R2 ;  /* 0x0000080201007387 */ /* 0x0007e60000100a00 */
[----:B------:R-:W-:-:S05]  /*0260*/  IADD3 R17, PT, PT, R23, R2, R16 ;  /* 0x0000000217117210 */ /* 0x000fca0007ffe010 */
[----:B------:R3:W-:Y:S01]  /*0270*/  STL.64 [R1], R16 ;  /* 0x0000001001007387 */ /* 0x0007e20000100a00 */
[----:B--2---:R-:W-:-:S05]  /*0280*/  IADD3 R6, P0, PT, R1, UR4, RZ ;  /* 0x0000000401067c10 */ /* 0x004fca000ff1e0ff */
[----:B-1----:R-:W-:-:S08]  /*0290*/  IMAD.X R7, RZ, RZ, UR5, P0 ;  /* 0x00000005ff077e24 */ /* 0x002fd000080e06ff */
[----:B------:R-:W-:-:S07]  /*02a0*/  LEPC R20, `(.L_x_0) ;  /* 0x000000001014794e */ /* 0x000fce0000000000 */
[----:B0--3--:R-:W-:Y:S05]  /*02b0*/  CALL.ABS.NOINC R8 ;  /* 0x0000000008007343 */ /* 0x009fea0003c00000 */
.L_x_0:
[----:B------:R-:W-:-:S13]  /*02c0*/  ISETP.GE.U32.AND P0, PT, R2, R17, PT ;  /* 0x000000110200720c */ /* 0x000fda0003f06070 */
[----:B------:R-:W-:Y:S05]  /*02d0*/  @P0 EXIT ;  /* 0x000000000000094d */ /* 0x000fea0003800000 */
[----:B------:R-:W-:Y:S01]  /*02e0*/  IMAD.IADD R0, R16, 0x1, R23 ;  /* 0x0000000110007824 */ /* 0x000fe200078e0217 */
[----:B------:R-:W0:Y:S01]  /*02f0*/  LDC.64 R10, c[0x0][0x358] ;  /* 0x0000d600ff0a7b82 */ /* 0x000e220000000a00 */
[----:B------:R-:W-:Y:S02]  /*0300*/  BSSY.RECONVERGENT B0, `(.L_x_1) ;  /* 0x0000028000007945 */ /* 0x000fe40003800200 */
[C---:B------:R-:W-:Y:S01]  /*0310*/  VIADD R4, R0.reuse, 0xffffffff ;  /* 0xffffffff00047836 */ /* 0x040fe20000000000 */
[----:B------:R-:W-:-:S04]  /*0320*/  LOP3.LUT P1, R3, R0, 0x3, RZ, 0xc0, !PT ;  /* 0x0000000300037812 */ /* 0x000fc8000782c0ff */
[----:B------:R-:W-:-:S09]  /*0330*/  ISETP.GE.U32.AND P0, PT, R4, 0x3, PT ;  /* 0x000000030400780c */ /* 0x000fd20003f06070 */
[----:B------:R-:W-:Y:S05]  /*0340*/  @!P1 BRA `(.L_x_2) ;  /* 0x00000000008c9947 */ /* 0x000fea0003800000 */
[----:B------:R-:W1:Y:S08]  /*0350*/  LDC.64 R6, c[0x0][0x390] ;  /* 0x0000e400ff067b82 */ /* 0x000e700000000a00 */
[----:B------:R-:W2:Y:S08]  /*0360*/  LDC.64 R4, c[0x0][0x380] ;  /* 0x0000e000ff047b82 */ /* 0x000eb00000000a00 */
[----:B------:R-:W3:Y:S01]  /*0370*/  LDC.64 R8, c[0x0][0x388] ;  /* 0x0000e200ff087b82 */ /* 0x000ee20000000a00 */
[----:B-1----:R-:W-:-:S04]  /*0380*/  IMAD.WIDE.U32 R6, R2, 0x4, R6 ;  /* 0x0000000402067825 */ /* 0x002fc800078e0006 */
[----:B------:R-:W-:Y:S01]  /*0390*/  IMAD.MOV.U32 R12, RZ, RZ, R6 ;  /* 0x000000ffff0c7224 */ /* 0x000fe200078e0006 */
[----:B------:R-:W-:Y:S01]  /*03a0*/  MOV R13, R7 ;  /* 0x00000007000d7202 */ /* 0x000fe20000000f00 */
[----:B--2---:R-:W-:-:S04]  /*03b0*/  IMAD.WIDE.U32 R4, R2, 0x4, R4 ;  /* 0x0000000402047825 */ /* 0x004fc800078e0004 */
[----:B------:R-:W-:Y:S01]  /*03c0*/  IMAD.MOV.U32 R15, RZ, RZ, R5 ;  /* 0x000000ffff0f7224 */ /* 0x000fe200078e0005 */
[----:B------:R-:W-:Y:S01]  /*03d0*/  MOV R14, R4 ;  /* 0x00000004000e7202 */ /* 0x000fe20000000f00 */
[----:B---3--:R-:W-:-:S04]  /*03e0*/  IMAD.WIDE.U32 R8, R2, 0x4, R8 ;  /* 0x0000000402087825 */ /* 0x008fc800078e0008 */
[----:B------:R-:W-:Y:S01]  /*03f0*/  IMAD.IADD R2, R2, 0x1, R3 ;  /* 0x0000000102027824 */ /* 0x000fe200078e0203 */
[----:B------:R-:W-:Y:S01]  /*0400*/  IADD3 R3, PT, PT, -R3, RZ, RZ ;  /* 0x000000ff03037210 */ /* 0x000fe20007ffe1ff */
[----:B------:R-:W-:-:S07]  /*0410*/  IMAD.MOV.U32 R7, RZ, RZ, R9 ;  /* 0x000000ffff077224 */ /* 0x000fce00078e0009 */
.L_x_3:
[C---:B0-----:R-:W-:Y:S01]  /*0420*/  R2UR UR4, R10.reuse ;  /* 0x000000000a0472ca */ /* 0x041fe200000e0000 */
[----:B------:R-:W-:Y:S01]  /*0430*/  IMAD.MOV.U32 R6, RZ, RZ, R8 ;  /* 0x000000ffff067224 */ /* 0x000fe200078e0008 */
[C---:B------:R-:W-:Y:S01]  /*0440*/  R2UR UR5, R11.reuse ;  /* 0x000000000b0572ca */ /* 0x040fe200000e0000 */
[----:B-1----:R-:W-:Y:S01]  /*0450*/  IMAD.MOV.U32 R4, RZ, RZ, R12 ;  /* 0x000000ffff047224 */ /* 0x002fe200078e000c */
[----:B------:R-:W-:Y:S02]  /*0460*/  R2UR UR6, R10 ;  /* 0x000000000a0672ca */ /* 0x000fe400000e0000 */
[----:B------:R-:W-:Y:S02]  /*0470*/  R2UR UR7, R11 ;  /* 0x000000000b0772ca */ /* 0x000fe400000e0000 */
[----:B------:R-:W-:-:S07]  /*0480*/  MOV R5, R13 ;  /* 0x0000000d00057202 */ /* 0x000fce0000000f00 */
[----:B------:R-:W2:Y:S04]  /*0490*/  LDG.E R0, desc[UR4][R6.64] ;  /* 0x0000000406007981 */ /* 0x000ea8000c1e1900 */
[----:B------:R0:W2:Y:S01]  /*04a0*/  LDG.E R5, desc[UR6][R4.64] ;  /* 0x0000000604057981 */ /* 0x0000a2000c1e1900 */
[----:B------:R-:W-:Y:S02]  /*04b0*/  IADD3 R3, PT, PT, R3, 0x1, RZ ;  /* 0x0000000103037810 */ /* 0x000fe40007ffe0ff */
[----:B------:R-:W-:Y:S02]  /*04c0*/  IADD3 R12, P3, PT, R12, 0x4, RZ ;  /* 0x000000040c0c7810 */ /* 0x000fe40007f7e0ff */
[----:B------:R-:W-:Y:S02]  /*04d0*/  ISETP.NE.AND P1, PT, R3, RZ, PT ;  /* 0x000000ff0300720c */ /* 0x000fe40003f25270 */
[----:B------:R-:W-:Y:S01]  /*04e0*/  IADD3 R8, P4, PT, R8, 0x4, RZ ;  /* 0x0000000408087810 */ /* 0x000fe20007f9e0ff */
[----:B------:R-:W-:-:S02]  /*04f0*/  IMAD.X R13, RZ, RZ, R13, P3 ;  /* 0x000000ffff0d7224 */ /* 0x000fc400018e060d */
[----:B0-----:R-:W-:Y:S01]  /*0500*/  IMAD.MOV.U32 R4, RZ, RZ, R14 ;  /* 0x000000ffff047224 */ /* 0x001fe200078e000e */
[----:B------:R-:W-:Y:S02]  /*0510*/  IADD3 R14, P2, PT, R14, 0x4, RZ ;  /* 0x000000040e0e7810 */ /* 0x000fe40007f5e0ff */
[----:B------:R-:W-:Y:S01]  /*0520*/  IADD3.X R7, PT, PT, RZ, R7, RZ, P4, !PT ;  /* 0x00000007ff077210 */ /* 0x000fe200027fe4ff */
[----:B--2---:R-:W-:Y:S01]  /*0530*/  FADD R9, R0, R5 ;  /* 0x0000000500097221 */ /* 0x004fe20000000000 */
[--C-:B------:R-:W-:Y:S02]  /*0540*/  IMAD.MOV.U32 R5, RZ, RZ, R15.reuse ;  /* 0x000000ffff057224 */ /* 0x100fe400078e000f */
[----:B------:R-:W-:-:S03]  /*0550*/  IMAD.X R15, RZ, RZ, R15, P2 ;  /* 0x000000ffff0f7224 */ /* 0x000fc600010e060f */
[----:B------:R1:W-:Y:S01]  /*0560*/  STG.E desc[UR4][R4.64], R9 ;  /* 0x0000000904007986 */ /* 0x0003e2000c101904 */
[----:B------:R-:W-:Y:S05]  /*0570*/  @P1 BRA `(.L_x_3) ;  /* 0xfffffffc00a81947 */ /* 0x000fea000383ffff */
.L_x_2:
[----:B------:R-:W-:Y:S05]  /*0580*/  BSYNC.RECONVERGENT B0 ;  /* 0x0000000000007941 */ /* 0x000fea0003800200 */
.L_x_1:
[----:B------:R-:W-:Y:S05]  /*0590*/  @!P0 EXIT ;  /* 0x000000000000894d */ /* 0x000fea0003800000 */
[----:B------:R-:W2:Y:S01]  /*05a0*/  LDCU.128 UR8, c[0x0][0x380] ;  /* 0x00007000ff0877ac */ /* 0x000ea20008000c00 */
[----:B------:R-:W-:Y:S01]  /*05b0*/  IMAD R16, R16, R19, R16 ;  /* 0x0000001310107224 */ /* 0x000fe200078e0210 */
[----:B------:R-:W-:Y:S01]  /*05c0*/  BSSY.RECONVERGENT B0, `(.L_x_4) ;  /* 0x000009d000007945 */ /* 0x000fe20003800200 */
[----:B------:R-:W-:Y:S01]  /*05d0*/  IMAD.MOV.U32 R6, RZ, RZ, 0x8 ;  /* 0x00000008ff067424 */ /* 0x000fe200078e00ff */
[----:B------:R-:W1:Y:S01]  /*05e0*/  LDCU.64 UR4, c[0x0][0x390] ;  /* 0x00007200ff0477ac */ /* 0x000e620008000a00 */
[----:B------:R-:W-:Y:S01]  /*05f0*/  IMAD.MOV.U32 R7, RZ, RZ, 0x0 ;  /* 0x00000000ff077424 */ /* 0x000fe200078e00ff */
[----:B------:R-:W-:Y:S01]  /*0600*/  IADD3 R23, PT, PT, -R23, R2, -R16 ;  /* 0x0000000217177210 */ /* 0x000fe20007ffe910 */
[----:B------:R-:W-:-:S03]  /*0610*/  IMAD.WIDE.U32 R6, R2, 0x4, R6 ;  /* 0x0000000402067825 */ /* 0x000fc600078e0006 */
[----:B------:R-:W-:Y:S02]  /*0620*/  ISETP.GE.AND P0, PT, R23, RZ, PT ;  /* 0x000000ff1700720c */ /* 0x000fe40003f06270 */
[C---:B--2---:R-:W-:Y:S02]  /*0630*/  IADD3 R2, P1, PT, R6.reuse, UR10, RZ ;  /* 0x0000000a06027c10 */ /* 0x044fe4000ff3e0ff */
[C---:B-1----:R-:W-:Y:S02]  /*0640*/  IADD3 R4, P2, PT, R6.reuse, UR4, RZ ;  /* 0x0000000406047c10 */ /* 0x042fe4000ff5e0ff */
[----:B------:R-:W-:Y:S02]  /*0650*/  IADD3 R6, P3, PT, R6, UR8, RZ ;  /* 0x0000000806067c10 */ /* 0x000fe4000ff7e0ff */
[C---:B------:R-:W-:Y:S02]  /*0660*/  IADD3.X R3, PT, PT, R7.reuse, UR11, RZ, P1, !PT ;  /* 0x0000000b07037c10 */ /* 0x040fe40008ffe4ff */
[----:B------:R-:W-:-:S02]  /*0670*/  IADD3.X R5, PT, PT, R7, UR5, RZ, P2, !PT ;  /* 0x0000000507057c10 */ /* 0x000fc400097fe4ff */
[----:B------:R-:W-:Y:S01]  /*0680*/  IADD3.X R7, PT, PT, R7, UR9, RZ, P3, !PT ;  /* 0x0000000907077c10 */ /* 0x000fe20009ffe4ff */
[----:B------:R-:W-:Y:S06]  /*0690*/  @P0 BRA `(.L_x_5) ;  /* 0x00000008003c0947 */ /* 0x000fec0003800000 */
[----:B------:R-:W-:Y:S01]  /*06a0*/  IADD3 R0, PT, PT, -R23, RZ, RZ ;  /* 0x000000ff17007210 */ /* 0x000fe20007ffe1ff */
[----:B------:R-:W-:Y:S01]  /*06b0*/  BSSY.RECONVERGENT B1, `(.L_x_6) ;  /* 0x0000056000017945 */ /* 0x000fe20003800200 */
[----:B------:R-:W-:Y:S02]  /*06c0*/  PLOP3.LUT P0, PT, PT, PT, PT, 0x80, 0x8 ;  /* 0x000000000008781c */ /* 0x000fe40003f0f070 */
[----:B------:R-:W-:-:S13]  /*06d0*/  ISETP.GT.AND P1, PT, R0, 0xc, PT ;  /* 0x0000000c0000780c */ /* 0x000fda0003f24270 */
[----:B------:R-:W-:Y:S05]  /*06e0*/  @!P1 BRA `(.L_x_7) ;  /* 0x0000000400489947 */ /* 0x000fea0003800000 */
[----:B------:R-:W-:-:S13]  /*06f0*/  PLOP3.LUT P0, PT, PT, PT, PT, 0x8, 0x80 ;  /* 0x000000000080781c */ /* 0x000fda0003f0e170 */
.L_x_8:
[C---:B0-----:R-:W-:Y:S02]  /*0700*/  R2UR UR4, R10.reuse ;  /* 0x000000000a0472ca */ /* 0x041fe400000e0000 */
[C---:B------:R-:W-:Y:S02]  /*0710*/  R2UR UR5, R11.reuse ;  /* 0x000000000b0572ca */ /* 0x040fe400000e0000 */
[----:B------:R-:W-:Y:S02]  /*0720*/  R2UR UR6, R10 ;  /* 0x000000000a0672ca */ /* 0x000fe400000e0000 */
[----:B------:R-:W-:-:S09]  /*0730*/  R2UR UR7, R11 ;  /* 0x000000000b0772ca */ /* 0x000fd200000e0000 */
[----:B------:R-:W2:Y:S04]  /*0740*/  LDG.E R0, desc[UR4][R2.64+-0x8] ;  /* 0xfffff80402007981 */ /* 0x000ea8000c1e1900 */
[----:B------:R-:W2:Y:S01]  /*0750*/  LDG.E R9, desc[UR6][R4.64+-0x8] ;  /* 0xfffff80604097981 */ /* 0x000ea2000c1e1900 */
[----:B------:R-:W-:Y:S02]  /*0760*/  R2UR UR8, R10 ;  /* 0x000000000a0872ca */ /* 0x000fe400000e0000 */
[----:B------:R-:W-:Y:S01]  /*0770*/  R2UR UR9, R11 ;  /* 0x000000000b0972ca */ /* 0x000fe200000e0000 */
[----:B--2---:R-:W-:-:S05]  /*0780*/  FADD R9, R0, R9 ;  /* 0x0000000900097221 */ /* 0x004fca0000000000 */
[----:B------:R0:W-:Y:S04]  /*0790*/  STG.E desc[UR4][R6.64+-0x8], R9 ;  /* 0xfffff80906007986 */ /* 0x0001e8000c101904 */
[----:B------:R-:W2:Y:S04]  /*07a0*/  LDG.E R0, desc[UR6][R2.64+-0x4] ;  /* 0xfffffc0602007981 */ /* 0x000ea8000c1e1900 */
[----:B------:R-:W2:Y:S02]  /*07b0*/  LDG.E R13, desc[UR8][R4.64+-0x4] ;  /* 0xfffffc08040d7981 */ /* 0x000ea4000c1e1900 */
[----:B--2---:R-:W-:-:S05]  /*07c0*/  FADD R13, R0, R13 ;  /* 0x0000000d000d7221 */ /* 0x004fca0000000000 */
[----:B------:R1:W-:Y:S04]  /*07d0*/  STG.E desc[UR4][R6.64+-0x4], R13 ;  /* 0xfffffc0d06007986 */ /* 0x0003e8000c101904 */
[----:B------:R-:W2:Y:S04]  /*07e0*/  LDG.E R0, desc[UR6][R2.64] ;  /* 0x0000000602007981 */ /* 0x000ea8000c1e1900 */
[----:B------:R-:W2:Y:S02]  /*07f0*/  LDG.E R15, desc[UR8][R4.64] ;  /* 0x00000008040f7981 */ /* 0x000ea4000c1e1900 */
[----:B--2---:R-:W-:-:S05]  /*0800*/  FADD R15, R0, R15 ;  /* 0x0000000f000f7221 */ /* 0x004fca0000000000 */
[----:B------:R2:W-:Y:S04]  /*0810*/  STG.E desc[UR4][R6.64], R15 ;  /* 0x0000000f06007986 */ /* 0x0005e8000c101904 */
[----:B------:R-:W3:Y:S04]  /*0820*/  LDG.E R0, desc[UR6][R2.64+0x4] ;  /* 0x0000040602007981 */ /* 0x000ee8000c1e1900 */
[----:B0-----:R-:W3:Y:S02]  /*0830*/  LDG.E R9, desc[UR8][R4.64+0x4] ;  /* 0x0000040804097981 */ /* 0x001ee4000c1e1900 */
[----:B---3--:R-:W-:-:S05]  /*0840*/  FADD R9, R0, R9 ;  /* 0x0000000900097221 */ /* 0x008fca0000000000 */
[----:B------:R0:W-:Y:S04]  /*0850*/  STG.E desc[UR4][R6.64+0x4], R9 ;  /* 0x0000040906007986 */ /* 0x0001e8000c101904 */
[----:B------:R-:W3:Y:S04]  /*0860*/  LDG.E R0, desc[UR6][R2.64+0x8] ;  /* 0x0000080602007981 */ /* 0x000ee8000c1e1900 */
[----:B-1----:R-:W3:Y:S02]  /*0870*/  LDG.E R13, desc[UR8][R4.64+0x8] ;  /* 0x00000808040d7981 */ /* 0x002ee4000c1e1900 */
[----:B---3--:R-:W-:-:S05]  /*0880*/  FADD R13, R0, R13 ;  /* 0x0000000d000d7221 */ /* 0x008fca0000000000 */
[----:B------:R1:W-:Y:S04]  /*0890*/  STG.E desc[UR4][R6.64+0x8], R13 ;  /* 0x0000080d06007986 */ /* 0x0003e8000c101904 */
[----:B------:R-:W3:Y:S04]  /*08a0*/  LDG.E R0, desc[UR6][R2.64+0xc] ;  /* 0x00000c0602007981 */ /* 0x000ee8000c1e1900 */
[----:B--2---:R-:W3:Y:S02]  /*08b0*/  LDG.E R15, desc[UR8][R4.64+0xc] ;  /* 0x00000c08040f7981 */ /* 0x004ee4000c1e1900 */
[----:B---3--:R-:W-:-:S05]  /*08c0*/  FADD R15, R0, R15 ;  /* 0x0000000f000f7221 */ /* 0x008fca0000000000 */
        /* <DEDUP_REMOVED lines=34> */
[----:B--2---:R-:W3:Y:S01]  /*0af0*/  LDG.E R15, desc[UR8][R4.64+0x30] ;  /* 0x00003008040f7981 */ /* 0x004ee2000c1e1900 */
[----:B------:R-:W-:Y:S02]  /*0b00*/  VIADD R23, R23, 0x10 ;  /* 0x0000001017177836 */ /* 0x000fe40000000000 */
[----:B---3--:R-:W-:-:S05]  /*0b10*/  FADD R15, R0, R15 ;  /* 0x0000000f000f7221 */ /* 0x008fca0000000000 */
[----:B------:R-:W-:Y:S04]  /*0b20*/  STG.E desc[UR4][R6.64+0x30], R15 ;  /* 0x0000300f06007986 */ /* 0x000fe8000c101904 */
[----:B------:R2:W3:Y:S04]  /*0b30*/  LDG.E R0, desc[UR6][R2.64+0x34] ;  /* 0x0000340602007981 */ /* 0x0004e8000c1e1900 */
[----:B0-----:R0:W3:Y:S01]  /*0b40*/  LDG.E R9, desc[UR8][R4.64+0x34] ;  /* 0x0000340804097981 */ /* 0x0010e2000c1e1900 */
[----:B------:R-:W-:Y:S02]  /*0b50*/  ISETP.GE.AND P1, PT, R23, -0xc, PT ;  /* 0xfffffff41700780c */ /* 0x000fe40003f26270 */
[----:B--2---:R-:W-:-:S02]  /*0b60*/  IADD3 R2, P2, PT, R2, 0x40, RZ ;  /* 0x0000004002027810 */ /* 0x004fc40007f5e0ff */
[----:B0-----:R-:W-:-:S03]  /*0b70*/  IADD3 R4, P3, PT, R4, 0x40, RZ ;  /* 0x0000004004047810 */ /* 0x001fc60007f7e0ff */
[----:B------:R-:W-:Y:S01]  /*0b80*/  IMAD.X R3, RZ, RZ, R3, P2 ;  /* 0x000000ffff037224 */ /* 0x000fe200010e0603 */
[----:B------:R-:W-:Y:S01]  /*0b90*/  IADD3.X R5, PT, PT, RZ, R5, RZ, P3, !PT ;  /* 0x00000005ff057210 */ /* 0x000fe20001ffe4ff */
[----:B---3--:R-:W-:Y:S01]  /*0ba0*/  FADD R9, R0, R9 ;  /* 0x0000000900097221 */ /* 0x008fe20000000000 */
[----:B------:R-:W-:-:S04]  /*0bb0*/  IADD3 R0, P4, PT, R6, 0x40, RZ ;  /* 0x0000004006007810 */ /* 0x000fc80007f9e0ff */
[----:B------:R0:W-:Y:S01]  /*0bc0*/  STG.E desc[UR4][R6.64+0x34], R9 ;  /* 0x0000340906007986 */ /* 0x0001e2000c101904 */
[----:B-1----:R-:W-:Y:S02]  /*0bd0*/  IMAD.X R13, RZ, RZ, R7, P4 ;  /* 0x000000ffff0d7224 */ /* 0x002fe400020e0607 */
[----:B0-----:R-:W-:-:S03]  /*0be0*/  IMAD.MOV.U32 R6, RZ, RZ, R0 ;  /* 0x000000ffff067224 */ /* 0x001fc600078e0000 */
[----:B------:R-:W-:Y:S01]  /*0bf0*/  MOV R7, R13 ;  /* 0x0000000d00077202 */ /* 0x000fe20000000f00 */
[----:B------:R-:W-:Y:S06]  /*0c00*/  @!P1 BRA `(.L_x_8) ;  /* 0xfffffff800bc9947 */ /* 0x000fec000383ffff */
.L_x_7:
[----:B------:R-:W-:Y:S05]  /*0c10*/  BSYNC.RECONVERGENT B1 ;  /* 0x0000000000017941 */ /* 0x000fea0003800200 */
.L_x_6:
[----:B------:R-:W-:Y:S01]  /*0c20*/  IMAD.MOV R0, RZ, RZ, -R23 ;  /* 0x000000ffff007224 */ /* 0x000fe200078e0a17 */
[----:B------:R-:W-:Y:S04]  /*0c30*/  BSSY.RECONVERGENT B1, `(.L_x_9) ;  /* 0x0000033000017945 */ /* 0x000fe80003800200 */
[----:B------:R-:W-:-:S13]  /*0c40*/  ISETP.GT.AND P1, PT, R0, 0x4, PT ;  /* 0x000000040000780c */ /* 0x000fda0003f24270 */
[----:B------:R-:W-:Y:S05]  /*0c50*/  @!P1 BRA `(.L_x_10) ;  /* 0x0000000000c09947 */ /* 0x000fea0003800000 */
        /* <DEDUP_REMOVED lines=29> */
[----:B------:R-:W-:Y:S04]  /*0e30*/  STG.E desc[UR4][R6.64+0xc], R15 ;  /* 0x00000c0f06007986 */ /* 0x000fe8000c101904 */
[----:B------:R-:W2:Y:S04]  /*0e40*/  LDG.E R0, desc[UR6][R2.64+0x10] ;  /* 0x0000100602007981 */ /* 0x000ea8000c1e1900 */
[----:B0-----:R-:W2:Y:S02]  /*0e50*/  LDG.E R9, desc[UR8][R4.64+0x10] ;  /* 0x0000100804097981 */ /* 0x001ea4000c1e1900 */
[----:B--2---:R-:W-:-:S05]  /*0e60*/  FADD R9, R0, R9 ;  /* 0x0000000900097221 */ /* 0x004fca0000000000 */
[----:B------:R0:W-:Y:S04]  /*0e70*/  STG.E desc[UR4][R6.64+0x10], R9 ;  /* 0x0000100906007986 */ /* 0x0001e8000c101904 */
[----:B------:R2:W3:Y:S04]  /*0e80*/  LDG.E R0, desc[UR6][R2.64+0x14] ;  /* 0x0000140602007981 */ /* 0x0004e8000c1e1900 */
[----:B-1----:R1:W3:Y:S01]  /*0e90*/  LDG.E R13, desc[UR8][R4.64+0x14] ;  /* 0x00001408040d7981 */ /* 0x0022e2000c1e1900 */
[----:B------:R-:W-:Y:S01]  /*0ea0*/  PLOP3.LUT P0, PT, PT, PT, PT, 0x8, 0x80 ;  /* 0x000000000080781c */ /* 0x000fe20003f0e170 */
[----:B------:R-:W-:Y:S01]  /*0eb0*/  VIADD R23, R23, 0x8 ;  /* 0x0000000817177836 */ /* 0x000fe20000000000 */
[----:B--2---:R-:W-:-:S02]  /*0ec0*/  IADD3 R2, P1, PT, R2, 0x20, RZ ;  /* 0x0000002002027810 */ /* 0x004fc40007f3e0ff */
[----:B-1----:R-:W-:-:S03]  /*0ed0*/  IADD3 R4, P2, PT, R4, 0x20, RZ ;  /* 0x0000002004047810 */ /* 0x002fc60007f5e0ff */
[----:B------:R-:W-:Y:S01]  /*0ee0*/  IMAD.X R3, RZ, RZ, R3, P1 ;  /* 0x000000ffff037224 */ /* 0x000fe200008e0603 */
[----:B------:R-:W-:Y:S01]  /*0ef0*/  IADD3.X R5, PT, PT, RZ, R5, RZ, P2, !PT ;  /* 0x00000005ff057210 */ /* 0x000fe200017fe4ff */
[----:B---3--:R-:W-:Y:S01]  /*0f00*/  FADD R13, R0, R13 ;  /* 0x0000000d000d7221 */ /* 0x008fe20000000000 */
[----:B------:R-:W-:-:S04]  /*0f10*/  IADD3 R0, P3, PT, R6, 0x20, RZ ;  /* 0x0000002006007810 */ /* 0x000fc80007f7e0ff */
[----:B------:R1:W-:Y:S01]  /*0f20*/  STG.E desc[UR4][R6.64+0x14], R13 ;  /* 0x0000140d06007986 */ /* 0x0003e2000c101904 */
[----:B0-----:R-:W-:Y:S01]  /*0f30*/  IMAD.X R9, RZ, RZ, R7, P3 ;  /* 0x000000ffff097224 */ /* 0x001fe200018e0607 */
[----:B-1----:R-:W-:-:S03]  /*0f40*/  MOV R6, R0 ;  /* 0x0000000000067202 */ /* 0x002fc60000000f00 */
[----:B------:R-:W-:-:S07]  /*0f50*/  IMAD.MOV.U32 R7, RZ, RZ, R9 ;  /* 0x000000ffff077224 */ /* 0x000fce00078e0009 */
.L_x_10:
[----:B------:R-:W-:Y:S05]  /*0f60*/  BSYNC.RECONVERGENT B1 ;  /* 0x0000000000017941 */ /* 0x000fea0003800200 */
.L_x_9:
[----:B------:R-:W-:-:S13]  /*0f70*/  ISETP.NE.OR P0, PT, R23, RZ, P0 ;  /* 0x000000ff1700720c */ /* 0x000fda0000705670 */
[----:B------:R-:W-:Y:S05]  /*0f80*/  @!P0 EXIT ;  /* 0x000000000000894d */ /* 0x000fea0003800000 */
.L_x_5:
[----:B------:R-:W-:Y:S05]  /*0f90*/  BSYNC.RECONVERGENT B0 ;  /* 0x0000000000007941 */ /* 0x000fea0003800200 */
.L_x_4:
        /* <DEDUP_REMOVED lines=15> */
[----:B------:R-:W2:Y:S01]  /*1090*/  LDG.E R15, desc[UR8][R4.64] ;  /* 0x00000008040f7981 */ /* 0x000ea2000c1e1900 */
[----:B------:R-:W-:Y:S02]  /*10a0*/  VIADD R23, R23, 0x4 ;  /* 0x0000000417177836 */ /* 0x000fe40000000000 */
[----:B--2---:R-:W-:-:S05]  /*10b0*/  FADD R15, R0, R15 ;  /* 0x0000000f000f7221 */ /* 0x004fca0000000000 */
[----:B------:R-:W-:Y:S04]  /*10c0*/  STG.E desc[UR4][R6.64], R15 ;  /* 0x0000000f06007986 */ /* 0x000fe8000c101904 */
[----:B------:R2:W3:Y:S04]  /*10d0*/  LDG.E R0, desc[UR6][R2.64+0x4] ;  /* 0x0000040602007981 */ /* 0x0004e8000c1e1900 */
[----:B0-----:R0:W3:Y:S01]  /*10e0*/  LDG.E R9, desc[UR8][R4.64+0x4] ;  /* 0x0000040804097981 */ /* 0x0010e2000c1e1900 */
[----:B------:R-:W-:Y:S02]  /*10f0*/  ISETP.NE.AND P0, PT, R23, RZ, PT ;  /* 0x000000ff1700720c */ /* 0x000fe40003f05270 */
[----:B--2---:R-:W-:-:S02]  /*1100*/  IADD3 R2, P1, PT, R2, 0x10, RZ ;  /* 0x0000001002027810 */ /* 0x004fc40007f3e0ff */
[----:B0-----:R-:W-:Y:S02]  /*1110*/  IADD3 R4, P2, PT, R4, 0x10, RZ ;  /* 0x0000001004047810 */ /* 0x001fe40007f5e0ff */
[----:B------:R-:W-:-:S03]  /*1120*/  IADD3.X R3, PT, PT, RZ, R3, RZ, P1, !PT ;  /* 0x00000003ff037210 */ /* 0x000fc60000ffe4ff */
[----:B------:R-:W-:Y:S02]  /*1130*/  IMAD.X R5, RZ, RZ, R5, P2 ;  /* 0x000000ffff057224 */ /* 0x000fe400010e0605 */
[----:B---3--:R-:W-:Y:S01]  /*1140*/  FADD R9, R0, R9 ;  /* 0x0000000900097221 */ /* 0x008fe20000000000 */
[----:B------:R-:W-:-:S04]  /*1150*/  IADD3 R0, P3, PT, R6, 0x10, RZ ;  /* 0x0000001006007810 */ /* 0x000fc80007f7e0ff */
[----:B------:R0:W-:Y:S01]  /*1160*/  STG.E desc[UR4][R6.64+0x4], R9 ;  /* 0x0000040906007986 */ /* 0x0001e2000c101904 */
[----:B-1----:R-:W-:Y:S01]  /*1170*/  IMAD.X R13, RZ, RZ, R7, P3 ;  /* 0x000000ffff0d7224 */ /* 0x002fe200018e0607 */
[----:B0-----:R-:W-:-:S03]  /*1180*/  MOV R6, R0 ;  /* 0x0000000000067202 */ /* 0x001fc60000000f00 */
[----:B------:R-:W-:Y:S01]  /*1190*/  IMAD.MOV.U32 R7, RZ, RZ, R13 ;  /* 0x000000ffff077224 */ /* 0x000fe200078e000d */
[----:B------:R-:W-:Y:S06]  /*11a0*/  @P0 BRA `(.L_x_4) ;  /* 0xfffffffc007c0947 */ /* 0x000fec000383ffff */
[----:B------:R-:W-:Y:S05]  /*11b0*/  EXIT ;  /* 0x000000000000794d */ /* 0x000fea0003800000 */
.L_x_11:
[----:B------:R-:W-:-:S00]  /*11c0*/  BRA `(.L_x_11) ;  /* 0xfffffffc00fc7947 */ /* 0x000fc0000383ffff */
[----:B------:R-:W-:-:S00]  /*11d0*/  NOP ;  /* 0x0000000000007918 */ /* 0x000fc00000000000 */
        /* <DEDUP_REMOVED lines=10> */
.L_x_18:


//--------------------- .text._Z19vector_add_cuda_oldPfS_S_i --------------------------
	.section	.text._Z19vector_add_cuda_oldPfS_S_i,"ax",@progbits
	.align	128
        .global         _Z19vector_add_cuda_oldPfS_S_i
        .type           _Z19vector_add_cuda_oldPfS_S_i,@function
        .size           _Z19vector_add_cuda_oldPfS_S_i,(.L_x_19 - _Z19vector_add_cuda_oldPfS_S_i)
        .other          _Z19vector_add_cuda_oldPfS_S_i,@"STO_CUDA_ENTRY STV_DEFAULT"
_Z19vector_add_cuda_oldPfS_S_i:
.text._Z19vector_add_cuda_oldPfS_S_i:
[----:B------:R-:W-:Y:S08]  /*0000*/  LDC R1, c[0x0][0x37c] ;  /* 0x0000df00ff017b82 */ /* 0x000ff00000000800 */
[----:B------:R-:W0:Y:S02]  /*0010*/  LDC R0, c[0x0][0x398] ;  /* 0x0000e600ff007b82 */ /* 0x000e240000000800 */
[----:B0-----:R-:W-:-:S13]  /*0020*/  ISETP.NE.AND P0, PT, R0, RZ, PT ;  /* 0x000000ff0000720c */ /* 0x001fda0003f05270 */
[----:B------:R-:W-:Y:S05]  /*0030*/  @!P0 EXIT ;  /* 0x000000000000894d */ /* 0x000fea0003800000 */
[C---:B------:R-:W-:Y:S01]  /*0040*/  ISETP.GE.U32.AND P0, PT, R0.reuse, 0x10, PT ;  /* 0x000000100000780c */ /* 0x040fe20003f06070 */
[----:B------:R-:W0:Y:S01]  /*0050*/  LDCU.64 UR10, c[0x0][0x358] ;  /* 0x00006b00ff0a77ac */ /* 0x000e220008000a00 */
[----:B------:R-:W-:Y:S02]  /*0060*/  LOP3.LUT P1, RZ, R0, 0xf, RZ, 0xc0, !PT ;  /* 0x0000000f00ff7812 */ /* 0x000fe4000782c0ff */
[----:B------:R-:W-:-:S09]  /*0070*/  CS2R R2, SRZ ;  /* 0x0000000000027805 */ /* 0x000fd2000001ff00 */
[----:B------:R-:W-:Y:S05]  /*0080*/  @!P0 BRA `(.L_x_12) ;  /* 0x00000004007c8947 */ /* 0x000fea0003800000 */
[----:B------:R-:W1:Y:S01]  /*0090*/  LDCU.128 UR12, c[0x0][0x380] ;  /* 0x00007000ff0c77ac */ /* 0x000e620008000c00 */
[----:B------:R-:W-:Y:S02]  /*00a0*/  LOP3.LUT R2, R0, 0xfffffff0, RZ, 0xc0, !PT ;  /* 0xfffffff000027812 */ /* 0x000fe400078ec0ff */
[----:B------:R-:W-:Y:S01]  /*00b0*/  SHF.R.S32.HI R3, RZ, 0x1f, R0 ;  /* 0x0000001fff037819 */ /* 0x000fe20000011400 */
[----:B------:R-:W2:Y:S02]  /*00c0*/  LDCU.64 UR6, c[0x0][0x390] ;  /* 0x00007200ff0677ac */ /* 0x000ea40008000a00 */
[----:B------:R-:W-:Y:S02]  /*00d0*/  IMAD.MOV.U32 R11, RZ, RZ, R2 ;  /* 0x000000ffff0b7224 */ /* 0x000fe400078e0002 */
[----:B------:R-:W-:Y:S01]  /*00e0*/  IMAD.MOV.U32 R10, RZ, RZ, R3 ;  /* 0x000000ffff0a7224 */ /* 0x000fe200078e0003 */
[----:B-1----:R-:W-:Y:S02]  /*00f0*/  UIADD3 UR8, UP0, UPT, UR14, 0x20, URZ ;  /* 0x000000200e087890 */ /* 0x002fe4000ff1e0ff */
[----:B------:R-:W-:-:S02]  /*0100*/  UIADD3 UR4, UP2, UPT, UR12, 0x20, URZ ;  /* 0x000000200c047890 */ /* 0x000fc4000ff5e0ff */
[----:B--2---:R-:W-:Y:S02]  /*0110*/  UIADD3 UR6, UP1, UPT, UR6, 0x20, URZ ;  /* 0x0000002006067890 */ /* 0x004fe4000ff3e0ff */
[----:B------:R-:W-:Y:S01]  /*0120*/  UIADD3.X UR9, UPT, UPT, URZ, UR15, URZ, UP0, !UPT ;  /* 0x0000000fff097290 */ /* 0x000fe200087fe4ff */
[----:B------:R-:W-:Y:S01]  /*0130*/  IMAD.U32 R4, RZ, RZ, UR8 ;  /* 0x00000008ff047e24 */ /* 0x000fe2000f8e00ff */
[----:B------:R-:W-:Y:S01]  /*0140*/  UIADD3.X UR5, UPT, UPT, URZ, UR13, URZ, UP2, !UPT ;  /* 0x0000000dff057290 */ /* 0x000fe200097fe4ff */
[----:B------:R-:W-:Y:S01]  /*0150*/  IMAD.U32 R12, RZ, RZ, UR4 ;  /* 0x00000004ff0c7e24 */ /* 0x000fe2000f8e00ff */
[----:B------:R-:W-:Y:S01]  /*0160*/  UIADD3.X UR7, UPT, UPT, URZ, UR7, URZ, UP1, !UPT ;  /* 0x00000007ff077290 */ /* 0x000fe20008ffe4ff */
[----:B------:R-:W-:Y:S02]  /*0170*/  IMAD.U32 R6, RZ, RZ, UR6 ;  /* 0x00000006ff067e24 */ /* 0x000fe4000f8e00ff */
[----:B------:R-:W-:Y:S02]  /*0180*/  IMAD.U32 R5, RZ, RZ, UR9 ;  /* 0x00000009ff057e24 */ /* 0x000fe4000f8e00ff */
[----:B------:R-:W-:-:S02]  /*0190*/  IMAD.U32 R15, RZ, RZ, UR5 ;  /* 0x00000005ff0f7e24 */ /* 0x000fc4000f8e00ff */
[----:B------:R-:W-:-:S07]  /*01a0*/  IMAD.U32 R7, RZ, RZ, UR7 ;  /* 0x00000007ff077e24 */ /* 0x000fce000f8e00ff */
.L_x_13:
[----:B01----:R-:W2:Y:S04]  /*01b0*/  LDG.E R8, desc[UR10][R4.64+-0x20] ;  /* 0xffffe00a04087981 */ /* 0x003ea8000c1e1900 */
[----:B------:R-:W2:Y:S02]  /*01c0*/  LDG.E R9, desc[UR10][R6.64+-0x20] ;  /* 0xffffe00a06097981 */ /* 0x000ea4000c1e1900 */
[----:B--2---:R-:W-:Y:S01]  /*01d0*/  FADD R13, R8, R9 ;  /* 0x00000009080d7221 */ /* 0x004fe20000000000 */
[----:B------:R-:W-:Y:S01]  /*01e0*/  IMAD.MOV.U32 R8, RZ, RZ, R12 ;  /* 0x000000ffff087224 */ /* 0x000fe200078e000c */
[----:B------:R-:W-:-:S05]  /*01f0*/  MOV R9, R15 ;  /* 0x0000000f00097202 */ /* 0x000fca0000000f00 */
        /* <DEDUP_REMOVED lines=10> */
[----:B------:R-:W3:Y:S02]  /*02a0*/  LDG.E R19, desc[UR10][R6.64+-0x14] ;  /* 0xffffec0a06137981 */ /* 0x000ee4000c1e1900 */
[----:B---3--:R-:W-:-:S05]  /*02b0*/  FADD R19, R12, R19 ;  /* 0x000000130c137221 */ /* 0x008fca0000000000 */
[----:B------:R3:W-:Y:S04]  /*02c0*/  STG.E desc[UR10][R8.64+-0x14], R19 ;  /* 0xffffec1308007986 */ /* 0x0007e8000c10190a */
[----:B------:R-:W4:Y:S04]  /*02d0*/  LDG.E R12, desc[UR10][R4.64+-0x10] ;  /* 0xfffff00a040c7981 */ /* 0x000f28000c1e1900 */
[----:B0-----:R-:W4:Y:S02]  /*02e0*/  LDG.E R13, desc[UR10][R6.64+-0x10] ;  /* 0xfffff00a060d7981 */ /* 0x001f24000c1e1900 */
[----:B----4-:R-:W-:-:S05]  /*02f0*/  FADD R13, R12, R13 ;  /* 0x0000000d0c0d7221 */ /* 0x010fca0000000000 */
[----:B------:R0:W-:Y:S04]  /*0300*/  STG.E desc[UR10][R8.64+-0x10], R13 ;  /* 0xfffff00d08007986 */ /* 0x0001e8000c10190a */
[----:B------:R-:W4:Y:S04]  /*0310*/  LDG.E R12, desc[UR10][R4.64+-0xc] ;  /* 0xfffff40a040c7981 */ /* 0x000f28000c1e1900 */
[----:B-1----:R-:W4:Y:S02]  /*0320*/  LDG.E R15, desc[UR10][R6.64+-0xc] ;  /* 0xfffff40a060f7981 */ /* 0x002f24000c1e1900 */
[----:B----4-:R-:W-:-:S05]  /*0330*/  FADD R15, R12, R15 ;  /* 0x0000000f0c0f7221 */ /* 0x010fca0000000000 */
[----:B------:R1:W-:Y:S04]  /*0340*/  STG.E desc[UR10][R8.64+-0xc], R15 ;  /* 0xfffff40f08007986 */ /* 0x0003e8000c10190a */
[----:B------:R-:W4:Y:S04]  /*0350*/  LDG.E R12, desc[UR10][R4.64+-0x8] ;  /* 0xfffff80a040c7981 */ /* 0x000f28000c1e1900 */
[----:B--2---:R-:W4:Y:S02]  /*0360*/  LDG.E R17, desc[UR10][R6.64+-0x8] ;  /* 0xfffff80a06117981 */ /* 0x004f24000c1e1900 */
[----:B----4-:R-:W-:-:S05]  /*0370*/  FADD R17, R12, R17 ;  /* 0x000000110c117221 */ /* 0x010fca0000000000 */
[----:B------:R2:W-:Y:S04]  /*0380*/  STG.E desc[UR10][R8.64+-0x8], R17 ;  /* 0xfffff81108007986 */ /* 0x0005e8000c10190a */
[----:B------:R-:W4:Y:S04]  /*0390*/  LDG.E R12, desc[UR10][R4.64+-0x4] ;  /* 0xfffffc0a040c7981 */ /* 0x000f28000c1e1900 */
[----:B---3--:R-:W4:Y:S02]  /*03a0*/  LDG.E R19, desc[UR10][R6.64+-0x4] ;  /* 0xfffffc0a06137981 */ /* 0x008f24000c1e1900 */
[----:B----4-:R-:W-:-:S05]  /*03b0*/  FADD R19, R12, R19 ;  /* 0x000000130c137221 */ /* 0x010fca0000000000 */
        /* <DEDUP_REMOVED lines=20> */
[----:B------:R-:W-:Y:S04]  /*0500*/  STG.E desc[UR10][R8.64+0x10], R13 ;  /* 0x0000100d08007986 */ /* 0x000fe8000c10190a */
[----:B------:R-:W4:Y:S04]  /*0510*/  LDG.E R12, desc[UR10][R4.64+0x14] ;  /* 0x0000140a040c7981 */ /* 0x000f28000c1e1900 */
[----:B-1----:R-:W4:Y:S02]  /*0520*/  LDG.E R15, desc[UR10][R6.64+0x14] ;  /* 0x0000140a060f7981 */ /* 0x002f24000c1e1900 */
[----:B----4-:R-:W-:-:S05]  /*0530*/  FADD R15, R12, R15 ;  /* 0x0000000f0c0f7221 */ /* 0x010fca0000000000 */
[----:B------:R0:W-:Y:S04]  /*0540*/  STG.E desc[UR10][R8.64+0x14], R15 ;  /* 0x0000140f08007986 */ /* 0x0001e8000c10190a */
[----:B------:R-:W4:Y:S04]  /*0550*/  LDG.E R12, desc[UR10][R4.64+0x18] ;  /* 0x0000180a040c7981 */ /* 0x000f28000c1e1900 */
[----:B--2---:R-:W4:Y:S01]  /*0560*/  LDG.E R17, desc[UR10][R6.64+0x18] ;  /* 0x0000180a06117981 */ /* 0x004f22000c1e1900 */
[----:B------:R-:W-:-:S04]  /*0570*/  IADD3 R11, P0, PT, R11, -0x10, RZ ;  /* 0xfffffff00b0b7810 */ /* 0x000fc80007f1e0ff */
[----:B------:R-:W-:Y:S01]  /*0580*/  IADD3.X R10, PT, PT, R10, -0x1, RZ, P0, !PT ;  /* 0xffffffff0a0a7810 */ /* 0x000fe200007fe4ff */
[----:B----4-:R-:W-:-:S05]  /*0590*/  FADD R17, R12, R17 ;  /* 0x000000110c117221 */ /* 0x010fca0000000000 */
[----:B------:R1:W-:Y:S04]  /*05a0*/  STG.E desc[UR10][R8.64+0x18], R17 ;  /* 0x0000181108007986 */ /* 0x0003e8000c10190a */
[----:B------:R2:W4:Y:S04]  /*05b0*/  LDG.E R12, desc[UR10][R4.64+0x1c] ;  /* 0x00001c0a040c7981 */ /* 0x000528000c1e1900 */
[----:B---3--:R3:W4:Y:S01]  /*05c0*/  LDG.E R19, desc[UR10][R6.64+0x1c] ;  /* 0x00001c0a06137981 */ /* 0x008722000c1e1900 */
[----:B------:R-:W-:-:S04]  /*05d0*/  ISETP.NE.U32.AND P0, PT, R11, RZ, PT ;  /* 0x000000ff0b00720c */ /* 0x000fc80003f05070 */
[----:B------:R-:W-:Y:S02]  /*05e0*/  ISETP.NE.AND.EX P0, PT, R10, RZ, PT, P0 ;  /* 0x000000ff0a00720c */ /* 0x000fe40003f05300 */
[----:B--2---:R-:W-:Y:S02]  /*05f0*/  IADD3 R4, P2, PT, R4, 0x40, RZ ;  /* 0x0000004004047810 */ /* 0x004fe40007f5e0ff */
[----:B---3--:R-:W-:-:S03]  /*0600*/  IADD3 R6, P3, PT, R6, 0x40, RZ ;  /* 0x0000004006067810 */ /* 0x008fc60007f7e0ff */
[----:B------:R-:W-:Y:S02]  /*0610*/  IMAD.X R5, RZ, RZ, R5, P2 ;  /* 0x000000ffff057224 */ /* 0x000fe400010e0605 */
[----:B------:R-:W-:Y:S02]  /*0620*/  IMAD.X R7, RZ, RZ, R7, P3 ;  /* 0x000000ffff077224 */ /* 0x000fe400018e0607 */
[----:B----4-:R-:W-:Y:S01]  /*0630*/  FADD R19, R12, R19 ;  /* 0x000000130c137221 */ /* 0x010fe20000000000 */
[----:B------:R-:W-:-:S04]  /*0640*/  IADD3 R12, P4, PT, R8, 0x40, RZ ;  /* 0x00000040080c7810 */ /* 0x000fc80007f9e0ff */
[----:B------:R1:W-:Y:S01]  /*0650*/  STG.E desc[UR10][R8.64+0x1c], R19 ;  /* 0x00001c1308007986 */ /* 0x0003e2000c10190a */
[----:B0-----:R-:W-:Y:S01]  /*0660*/  IMAD.X R15, RZ, RZ, R9, P4 ;  /* 0x000000ffff0f7224 */ /* 0x001fe200020e0609 */
[----:B------:R-:W-:Y:S07]  /*0670*/  @P0 BRA `(.L_x_13) ;  /* 0xfffffff800cc0947 */ /* 0x000fee000383ffff */
.L_x_12:
[----:B0-----:R-:W-:Y:S05]  /*0680*/  @!P1 EXIT ;  /* 0x000000000000994d */ /* 0x001fea0003800000 */
[----:B------:R-:W-:-:S04]  /*0690*/  LOP3.LUT R4, R0, 0xf, RZ, 0xc0, !PT ;  /* 0x0000000f00047812 */ /* 0x000fc800078ec0ff */
[----:B------:R-:W-:-:S04]  /*06a0*/  IADD3 R4, P1, PT, R4, -0x1, RZ ;  /* 0xffffffff04047810 */ /* 0x000fc80007f3e0ff */
[----:B------:R-:W-:Y:S01]  /*06b0*/  ISETP.GE.U32.AND P0, PT, R4, 0x7, PT ;  /* 0x000000070400780c */ /* 0x000fe20003f06070 */
[----:B------:R-:W-:Y:S01]  /*06c0*/  IMAD.X R4, RZ, RZ, -0x1, P1 ;  /* 0xffffffffff047424 */ /* 0x000fe200008e06ff */
[----:B------:R-:W-:-:S04]  /*06d0*/  LOP3.LUT P1, RZ, R0, 0x7, RZ, 0xc0, !PT ;  /* 0x0000000700ff7812 */ /* 0x000fc8000782c0ff */
[----:B------:R-:W-:-:S13]  /*06e0*/  ISETP.GE.U32.AND.EX P0, PT, R4, RZ, PT, P0 ;  /* 0x000000ff0400720c */ /* 0x000fda0003f06100 */
[----:B------:R-:W-:Y:S05]  /*06f0*/  @!P0 BRA `(.L_x_14) ;  /* 0x0000000000b08947 */ /* 0x000fea0003800000 */
[----:B------:R-:W1:Y:S01]  /*0700*/  LDCU.128 UR12, c[0x0][0x380] ;  /* 0x00007000ff0c77ac */ /* 0x000e620008000c00 */
[C---:B------:R-:W-:Y:S01]  /*0710*/  IMAD.SHL.U32 R4, R2.reuse, 0x4, RZ ;  /* 0x0000000402047824 */ /* 0x040fe200078e00ff */
[----:B------:R-:W-:Y:S01]  /*0720*/  SHF.L.U64.HI R5, R2, 0x2, R3 ;  /* 0x0000000202057819 */ /* 0x000fe20000010203 */
[----:B------:R-:W0:Y:S03]  /*0730*/  LDCU.64 UR4, c[0x0][0x390] ;  /* 0x00007200ff0477ac */ /* 0x000e260008000a00 */
[C---:B-1----:R-:W-:Y:S02]  /*0740*/  IADD3 R8, P0, PT, R4.reuse, UR14, RZ ;  /* 0x0000000e04087c10 */ /* 0x042fe4000ff1e0ff */
[----:B0-----:R-:W-:Y:S02]  /*0750*/  IADD3 R6, P2, PT, R4, UR4, RZ ;  /* 0x0000000404067c10 */ /* 0x001fe4000ff5e0ff */
[----:B------:R-:W-:-:S02]  /*0760*/  IADD3.X R9, PT, PT, R5, UR15, RZ, P0, !PT ;  /* 0x0000000f05097c10 */ /* 0x000fc400087fe4ff */
[----:B------:R-:W-:-:S03]  /*0770*/  IADD3.X R7, PT, PT, R5, UR5, RZ, P2, !PT ;  /* 0x0000000505077c10 */ /* 0x000fc600097fe4ff */
[----:B------:R-:W2:Y:S04]  /*0780*/  LDG.E R10, desc[UR10][R8.64] ;  /* 0x0000000a080a7981 */ /* 0x000ea8000c1e1900 */
[----:B------:R-:W2:Y:S01]  /*0790*/  LDG.E R11, desc[UR10][R6.64] ;  /* 0x0000000a060b7981 */ /* 0x000ea2000c1e1900 */
[----:B------:R-:W-:-:S04]  /*07a0*/  IADD3 R4, P0, PT, R4, UR12, RZ ;  /* 0x0000000c04047c10 */ /* 0x000fc8000ff1e0ff */
[----:B------:R-:W-:Y:S01]  /*07b0*/  IADD3.X R5, PT, PT, R5, UR13, RZ, P0, !PT ;  /* 0x0000000d05057c10 */ /* 0x000fe200087fe4ff */
        /* <DEDUP_REMOVED lines=26> */
[----:B------:R-:W2:Y:S04]  /*0960*/  LDG.E R10, desc[UR10][R8.64+0x1c] ;  /* 0x00001c0a080a7981 */ /* 0x000ea8000c1e1900 */
[----:B---3--:R-:W2:Y:S01]  /*0970*/  LDG.E R17, desc[UR10][R6.64+0x1c] ;  /* 0x00001c0a06117981 */ /* 0x008ea2000c1e1900 */
[----:B------:R-:W-:-:S05]  /*0980*/  IADD3 R2, P0, PT, R2, 0x8, RZ ;  /* 0x0000000802027810 */ /* 0x000fca0007f1e0ff */
[----:B------:R-:W-:Y:S02]  /*0990*/  IMAD.X R3, RZ, RZ, R3, P0 ;  /* 0x000000ffff037224 */ /* 0x000fe400000e0603 */
[----:B--2---:R-:W-:-:S05]  /*09a0*/  FADD R17, R10, R17 ;  /* 0x000000110a117221 */ /* 0x004fca0000000000 */
[----:B------:R0:W-:Y:S02]  /*09b0*/  STG.E desc[UR10][R4.64+0x1c], R17 ;  /* 0x00001c1104007986 */ /* 0x0001e4000c10190a */
.L_x_14:
[----:B------:R-:W-:Y:S05]  /*09c0*/  @!P1 EXIT ;  /* 0x000000000000994d */ /* 0x000fea0003800000 */
[----:B0-----:R-:W-:-:S04]  /*09d0*/  LOP3.LUT R4, R0, 0x7, RZ, 0xc0, !PT ;  /* 0x0000000700047812 */ /* 0x001fc800078ec0ff */
[----:B------:R-:W-:-:S04]  /*09e0*/  IADD3 R4, P1, PT, R4, -0x1, RZ ;  /* 0xffffffff04047810 */ /* 0x000fc80007f3e0ff */
[----:B------:R-:W-:Y:S02]  /*09f0*/  ISETP.GE.U32.AND P0, PT, R4, 0x3, PT ;  /* 0x000000030400780c */ /* 0x000fe40003f06070 */
[----:B------:R-:W-:Y:S02]  /*0a00*/  IADD3.X R4, PT, PT, RZ, -0x1, RZ, P1, !PT ;  /* 0xffffffffff047810 */ /* 0x000fe40000ffe4ff */
[----:B------:R-:W-:Y:S02]  /*0a10*/  LOP3.LUT P1, RZ, R0, 0x3, RZ, 0xc0, !PT ;  /* 0x0000000300ff7812 */ /* 0x000fe4000782c0ff */
        /* <DEDUP_REMOVED lines=26> */
[----:B------:R-:W-:-:S05]  /*0bc0*/  IADD3 R2, P0, PT, R2, 0x4, RZ ;  /* 0x0000000402027810 */ /* 0x000fca0007f1e0ff */
[----:B------:R-:W-:Y:S02]  /*0bd0*/  IMAD.X R3, RZ, RZ, R3, P0 ;  /* 0x000000ffff037224 */ /* 0x000fe400000e0603 */
[----:B--2---:R-:W-:-:S05]  /*0be0*/  FADD R17, R10, R17 ;  /* 0x000000110a117221 */ /* 0x004fca0000000000 */
[----:B------:R0:W-:Y:S02]  /*0bf0*/  STG.E desc[UR10][R4.64+0xc], R17 ;  /* 0x00000c1104007986 */ /* 0x0001e4000c10190a */
.L_x_15:
[----:B------:R-:W-:Y:S05]  /*0c00*/  @!P1 EXIT ;  /* 0x000000000000994d */ /* 0x000fea0003800000 */
[----:B------:R-:W2:Y:S01]  /*0c10*/  LDCU.128 UR4, c[0x0][0x380] ;  /* 0x00007000ff0477ac */ /* 0x000ea20008000c00 */
[C---:B0-----:R-:W-:Y:S01]  /*0c20*/  IMAD.SHL.U32 R4, R2.reuse, 0x4, RZ ;  /* 0x0000000402047824 */ /* 0x041fe200078e00ff */
[----:B------:R-:W-:Y:S01]  /*0c30*/  SHF.L.U64.HI R2, R2, 0x2, R3 ;  /* 0x0000000202027819 */ /* 0x000fe20000010203 */
[----:B-1----:R-:W-:Y:S01]  /*0c40*/  IMAD.MOV.U32 R8, RZ, RZ, RZ ;  /* 0x000000ffff087224 */ /* 0x002fe200078e00ff */
[----:B------:R-:W0:Y:S01]  /*0c50*/  LDCU.64 UR8, c[0x0][0x390] ;  /* 0x00007200ff0877ac */ /* 0x000e220008000a00 */
[----:B------:R-:W-:Y:S02]  /*0c60*/  LOP3.LUT R6, R0, 0x3, RZ, 0xc0, !PT ;  /* 0x0000000300067812 */ /* 0x000fe400078ec0ff */
[C---:B--2---:R-:W-:Y:S02]  /*0c70*/  IADD3 R12, P0, PT, R4.reuse, UR4, RZ ;  /* 0x00000004040c7c10 */ /* 0x044fe4000ff1e0ff */
[C---:B------:R-:W-:Y:S02]  /*0c80*/  IADD3 R9, P2, PT, R4.reuse, UR6, RZ ;  /* 0x0000000604097c10 */ /* 0x040fe4000ff5e0ff */
[----:B0-----:R-:W-:-:S02]  /*0c90*/  IADD3 R4, P1, PT, R4, UR8, RZ ;  /* 0x0000000804047c10 */ /* 0x001fc4000ff3e0ff */
[C---:B------:R-:W-:Y:S02]  /*0ca0*/  IADD3.X R13, PT, PT, R2.reuse, UR5, RZ, P0, !PT ;  /* 0x00000005020d7c10 */ /* 0x040fe400087fe4ff */
[C---:B------:R-:W-:Y:S02]  /*0cb0*/  IADD3.X R10, PT, PT, R2.reuse, UR7, RZ, P2, !PT ;  /* 0x00000007020a7c10 */ /* 0x040fe400097fe4ff */
[----:B------:R-:W-:-:S07]  /*0cc0*/  IADD3.X R11, PT, PT, R2, UR9, RZ, P1, !PT ;  /* 0x00000009020b7c10 */ /* 0x000fce0008ffe4ff */
.L_x_16:
[----:B------:R-:W-:Y:S01]  /*0cd0*/  MOV R5, R11 ;  /* 0x0000000b00057202 */ /* 0x000fe20000000f00 */
[----:B0-----:R-:W-:Y:S02]  /*0ce0*/  IMAD.MOV.U32 R2, RZ, RZ, R9 ;  /* 0x000000ffff027224 */ /* 0x001fe400078e0009 */
[----:B------:R-:W-:-:S03]  /*0cf0*/  IMAD.MOV.U32 R3, RZ, RZ, R10 ;  /* 0x000000ffff037224 */ /* 0x000fc600078e000a */
[----:B------:R-:W2:Y:S04]  /*0d00*/  LDG.E R5, desc[UR10][R4.64] ;  /* 0x0000000a04057981 */ /* 0x000ea8000c1e1900 */
[----:B------:R0:W2:Y:S01]  /*0d10*/  LDG.E R0, desc[UR10][R2.64] ;  /* 0x0000000a02007981 */ /* 0x0000a2000c1e1900 */
[----:B------:R-:W-:-:S04]  /*0d20*/  IADD3 R6, P0, PT, R6, -0x1, RZ ;  /* 0xffffffff06067810 */ /* 0x000fc80007f1e0ff */
[----:B------:R-:W-:Y:S02]  /*0d30*/  IADD3.X R8, PT, PT, R8, -0x1, RZ, P0, !PT ;  /* 0xffffffff08087810 */ /* 0x000fe400007fe4ff */
[----:B------:R-:W-:-:S04]  /*0d40*/  ISETP.NE.U32.AND P0, PT, R6, RZ, PT ;  /* 0x000000ff0600720c */ /* 0x000fc80003f05070 */
[----:B------:R-:W-:Y:S01]  /*0d50*/  ISETP.NE.AND.EX P0, PT, R8, RZ, PT, P0 ;  /* 0x000000ff0800720c */ /* 0x000fe20003f05300 */
[----:B0-----:R-:W-:Y:S02]  /*0d60*/  IMAD.MOV.U32 R2, RZ, RZ, R12 ;  /* 0x000000ffff027224 */ /* 0x001fe400078e000c */
[--C-:B------:R-:W-:Y:S01]  /*0d70*/  IMAD.MOV.U32 R3, RZ, RZ, R13.reuse ;  /* 0x000000ffff037224 */ /* 0x100fe200078e000d */
[----:B------:R-:W-:Y:S02]  /*0d80*/  IADD3 R12, P1, PT, R12, 0x4, RZ ;  /* 0x000000040c0c7810 */ /* 0x000fe40007f3e0ff */
[----:B------:R-:W-:Y:S02]  /*0d90*/  IADD3 R4, P2, PT, R4, 0x4, RZ ;  /* 0x0000000404047810 */ /* 0x000fe40007f5e0ff */
[----:B------:R-:W-:Y:S01]  /*0da0*/  IADD3 R9, P3, PT, R9, 0x4, RZ ;  /* 0x0000000409097810 */ /* 0x000fe20007f7e0ff */
[----:B------:R-:W-:Y:S02]  /*0db0*/  IMAD.X R13, RZ, RZ, R13, P1 ;  /* 0x000000ffff0d7224 */ /* 0x000fe400008e060d */
[----:B------:R-:W-:-:S02]  /*0dc0*/  IMAD.X R11, RZ, RZ, R11, P2 ;  /* 0x000000ffff0b7224 */ /* 0x000fc400010e060b */
[----:B------:R-:W-:Y:S02]  /*0dd0*/  IMAD.X R10, RZ, RZ, R10, P3 ;  /* 0x000000ffff0a7224 */ /* 0x000fe400018e060a */
[----:B--2---:R-:W-:-:S05]  /*0de0*/  FADD R7, R0, R5 ;  /* 0x0000000500077221 */ /* 0x004fca0000000000 */
[----:B------:R0:W-:Y:S01]  /*0df0*/  STG.E desc[UR10][R2.64], R7 ;  /* 0x0000000702007986 */ /* 0x0001e2000c10190a */
[----:B------:R-:W-:Y:S05]  /*0e00*/  @P0 BRA `(.L_x_16) ;  /* 0xfffffffc00b00947 */ /* 0x000fea000383ffff */
[----:B------:R-:W-:Y:S05]  /*0e10*/  EXIT ;  /* 0x000000000000794d */ /* 0x000fea0003800000 */
.L_x_17:
        /* <DEDUP_REMOVED lines=14> */
.L_x_19:


//--------------------- .nv.global.init           --------------------------
	.section	.nv.global.init,"aw",@progbits
.nv.global.init:
	.type		$str,@object
	.size		$str,(.L_0 - $str)
$str:
        /*0000*/ 	.byte	0x6e, 0x65, 0x77, 0x5f, 0x6e, 0x65, 0x77, 0x20, 0x25, 0x64, 0x2c, 0x20, 0x6a, 0x20, 0x25, 0x64
        /*0010*/ 	.byte	0x2c, 0x20, 0x69, 0x20, 0x25, 0x64, 0x20, 0x6d, 0x6f, 0x64, 0x32, 0x20, 0x25, 0x64, 0x20, 0x62
        /*0020*/ 	.byte	0x6c, 0x6f, 0x63, 0x6b, 0x44, 0x69, 0x6e, 0x2e, 0x78, 0x20, 0x25, 0x64, 0x20, 0x74, 0x68, 0x72
        /*0030*/ 	.byte	0x65, 0x61, 0x64, 0x2e, 0x78, 0x20, 0x25, 0x64, 0x0a, 0x00
.L_0:


//--------------------- .nv.shared.reserved.0     --------------------------
	.section	.nv.shared.reserved.0,"aw",@nobits
	.weak		__nv_reservedSMEM_offset_0_alias
	.size		__nv_reservedSMEM_offset_0_alias, 0, 64
	.other		__nv_reservedSMEM_offset_0_alias,@"STO_CUDA_RESERVED_SHARED STV_DEFAULT"
__nv_reservedSMEM_offset_0_alias:
	.zero		0
	.zero		64


//--------------------- .nv.constant0._Z15vector_add_cudaPfS_S_i --------------------------
	.section	.nv.constant0._Z15vector_add_cudaPfS_S_i,"a",@progbits
	.sectionflags	@""
	.align	4
.nv.constant0._Z15vector_add_cudaPfS_S_i:
	.zero		924


//--------------------- .nv.constant0._Z19vector_add_cuda_oldPfS_S_i --------------------------
	.section	.nv.constant0._Z19vector_add_cuda_oldPfS_S_i,"a",@progbits
	.sectionflags	@""
	.align	4
.nv.constant0._Z19vector_add_cuda_oldPfS_S_i:
	.zero		924


//--------------------- SYMBOLS --------------------------

	.type		.nv.reservedSmem.offset0,@object
	.size		.nv.reservedSmem.offset0,0x4
	.type		vprintf,@function
